//
// Generated by NVIDIA NVVM Compiler
//
// Compiler Build ID: CL-36424714
// Cuda compilation tools, release 13.0, V13.0.88
// Based on NVVM 20.0.0
//

.version 9.0
.target sm_100
.address_size 64

	// .globl	_Z13conv2d_kernelPfS_S_S_iiiiii

.visible .entry _Z13conv2d_kernelPfS_S_S_iiiiii(
	.param .u64 .ptr .align 1 _Z13conv2d_kernelPfS_S_S_iiiiii_param_0,
	.param .u64 .ptr .align 1 _Z13conv2d_kernelPfS_S_S_iiiiii_param_1,
	.param .u64 .ptr .align 1 _Z13conv2d_kernelPfS_S_S_iiiiii_param_2,
	.param .u64 .ptr .align 1 _Z13conv2d_kernelPfS_S_S_iiiiii_param_3,
	.param .u32 _Z13conv2d_kernelPfS_S_S_iiiiii_param_4,
	.param .u32 _Z13conv2d_kernelPfS_S_S_iiiiii_param_5,
	.param .u32 _Z13conv2d_kernelPfS_S_S_iiiiii_param_6,
	.param .u32 _Z13conv2d_kernelPfS_S_S_iiiiii_param_7,
	.param .u32 _Z13conv2d_kernelPfS_S_S_iiiiii_param_8,
	.param .u32 _Z13conv2d_kernelPfS_S_S_iiiiii_param_9
)
{
	.reg .pred 	%p<92>;
	.reg .b32 	%r<84>;
	.reg .b32 	%f<105>;
	.reg .b64 	%rd<46>;

	ld.param.u64 	%rd10, [_Z13conv2d_kernelPfS_S_S_iiiiii_param_0];
	ld.param.u64 	%rd11, [_Z13conv2d_kernelPfS_S_S_iiiiii_param_2];
	ld.param.u32 	%r35, [_Z13conv2d_kernelPfS_S_S_iiiiii_param_4];
	ld.param.u32 	%r30, [_Z13conv2d_kernelPfS_S_S_iiiiii_param_5];
	ld.param.u32 	%r31, [_Z13conv2d_kernelPfS_S_S_iiiiii_param_6];
	ld.param.u32 	%r32, [_Z13conv2d_kernelPfS_S_S_iiiiii_param_7];
	ld.param.u32 	%r33, [_Z13conv2d_kernelPfS_S_S_iiiiii_param_8];
	ld.param.u32 	%r34, [_Z13conv2d_kernelPfS_S_S_iiiiii_param_9];
	cvta.to.global.u64 	%rd1, %rd11;
	cvta.to.global.u64 	%rd2, %rd10;
	mov.u32 	%r36, %ctaid.x;
	mov.u32 	%r37, %ntid.x;
	mov.u32 	%r38, %tid.x;
	mad.lo.s32 	%r1, %r36, %r37, %r38;
	mul.lo.s32 	%r39, %r31, %r35;
	mul.lo.s32 	%r40, %r39, %r32;
	mul.lo.s32 	%r41, %r40, %r33;
	setp.ge.s32 	%p2, %r1, %r41;
	mov.f32 	%f83, 0f00000000;
	@%p2 bra 	$L__BB0_48;
	mul.lo.s32 	%r42, %r33, %r32;
	div.s32 	%r43, %r1, %r42;
	rem.s32 	%r2, %r43, %r31;
	mul.lo.s32 	%r3, %r42, %r31;
	setp.lt.s32 	%p3, %r30, 1;
	@%p3 bra 	$L__BB0_47;
	setp.lt.s32 	%p4, %r34, 1;
	shr.u32 	%r4, %r34, 1;
	rem.s32 	%r44, %r1, %r33;
	sub.s32 	%r5, %r44, %r4;
	div.s32 	%r6, %r1, %r3;
	@%p4 bra 	$L__BB0_47;
	and.b32  	%r7, %r34, 7;
	and.b32  	%r8, %r34, 2147483640;
	mul.lo.s32 	%r9, %r6, %r30;
	div.s32 	%r46, %r1, %r33;
	rem.s32 	%r47, %r46, %r32;
	sub.s32 	%r10, %r47, %r4;
	mov.f32 	%f83, 0f00000000;
	mov.b32 	%r78, 0;
$L__BB0_4:
	add.s32 	%r49, %r78, %r9;
	mul.lo.s32 	%r12, %r49, %r32;
	mad.lo.s32 	%r50, %r2, %r30, %r78;
	mul.lo.s32 	%r13, %r50, %r34;
	mov.b32 	%r79, 0;
$L__BB0_5:
	setp.lt.u32 	%p5, %r34, 8;
	add.s32 	%r52, %r10, %r79;
	setp.gt.s32 	%p6, %r52, -1;
	setp.lt.s32 	%p7, %r52, %r32;
	and.pred  	%p1, %p6, %p7;
	add.s32 	%r53, %r52, %r12;
	mul.lo.s32 	%r15, %r53, %r33;
	add.s32 	%r54, %r79, %r13;
	mul.lo.s32 	%r16, %r54, %r34;
	mov.b32 	%r82, 0;
	@%p5 bra 	$L__BB0_24;
	mov.b32 	%r80, 0;
	cvt.s64.s32 	%rd15, %r16;
$L__BB0_7:
	.pragma "nounroll";
	add.s32 	%r18, %r5, %r80;
	setp.gt.s32 	%p8, %r18, -1;
	setp.lt.s32 	%p9, %r18, %r33;
	and.pred  	%p10, %p8, %p9;
	and.pred  	%p11, %p1, %p10;
	add.s32 	%r56, %r18, %r15;
	mul.wide.s32 	%rd12, %r56, 4;
	add.s64 	%rd3, %rd2, %rd12;
	not.pred 	%p12, %p11;
	@%p12 bra 	$L__BB0_9;
	add.s32 	%r57, %r80, %r16;
	ld.global.f32 	%f45, [%rd3];
	mul.wide.s32 	%rd13, %r57, 4;
	add.s64 	%rd14, %rd1, %rd13;
	ld.global.f32 	%f46, [%rd14];
	fma.rn.f32 	%f83, %f45, %f46, %f83;
$L__BB0_9:
	add.s32 	%r58, %r18, 1;
	setp.gt.s32 	%p13, %r58, -1;
	setp.lt.s32 	%p14, %r58, %r33;
	and.pred  	%p15, %p13, %p14;
	and.pred  	%p16, %p1, %p15;
	cvt.s64.s32 	%rd16, %r80;
	add.s64 	%rd17, %rd16, %rd15;
	shl.b64 	%rd18, %rd17, 2;
	add.s64 	%rd4, %rd1, %rd18;
	not.pred 	%p17, %p16;
	@%p17 bra 	$L__BB0_11;
	ld.global.f32 	%f47, [%rd3+4];
	ld.global.f32 	%f48, [%rd4+4];
	fma.rn.f32 	%f83, %f47, %f48, %f83;
$L__BB0_11:
	add.s32 	%r59, %r18, 2;
	setp.gt.s32 	%p18, %r59, -1;
	setp.lt.s32 	%p19, %r59, %r33;
	and.pred  	%p20, %p18, %p19;
	and.pred  	%p21, %p1, %p20;
	not.pred 	%p22, %p21;
	@%p22 bra 	$L__BB0_13;
	ld.global.f32 	%f49, [%rd3+8];
	ld.global.f32 	%f50, [%rd4+8];
	fma.rn.f32 	%f83, %f49, %f50, %f83;
$L__BB0_13:
	add.s32 	%r60, %r18, 3;
	setp.gt.s32 	%p23, %r60, -1;
	setp.lt.s32 	%p24, %r60, %r33;
	and.pred  	%p25, %p23, %p24;
	and.pred  	%p26, %p1, %p25;
	not.pred 	%p27, %p26;
	@%p27 bra 	$L__BB0_15;
	ld.global.f32 	%f51, [%rd3+12];
	ld.global.f32 	%f52, [%rd4+12];
	fma.rn.f32 	%f83, %f51, %f52, %f83;
$L__BB0_15:
	add.s32 	%r61, %r18, 4;
	setp.gt.s32 	%p28, %r61, -1;
	setp.lt.s32 	%p29, %r61, %r33;
	and.pred  	%p30, %p28, %p29;
	and.pred  	%p31, %p1, %p30;
	not.pred 	%p32, %p31;
	@%p32 bra 	$L__BB0_17;
	ld.global.f32 	%f53, [%rd3+16];
	ld.global.f32 	%f54, [%rd4+16];
	fma.rn.f32 	%f83, %f53, %f54, %f83;
$L__BB0_17:
	add.s32 	%r62, %r18, 5;
	setp.gt.s32 	%p33, %r62, -1;
	setp.lt.s32 	%p34, %r62, %r33;
	and.pred  	%p35, %p33, %p34;
	and.pred  	%p36, %p1, %p35;
	not.pred 	%p37, %p36;
	@%p37 bra 	$L__BB0_19;
	ld.global.f32 	%f55, [%rd3+20];
	ld.global.f32 	%f56, [%rd4+20];
	fma.rn.f32 	%f83, %f55, %f56, %f83;
$L__BB0_19:
	add.s32 	%r63, %r18, 6;
	setp.gt.s32 	%p38, %r63, -1;
	setp.lt.s32 	%p39, %r63, %r33;
	and.pred  	%p40, %p38, %p39;
	and.pred  	%p41, %p1, %p40;
	not.pred 	%p42, %p41;
	@%p42 bra 	$L__BB0_21;
	ld.global.f32 	%f57, [%rd3+24];
	ld.global.f32 	%f58, [%rd4+24];
	fma.rn.f32 	%f83, %f57, %f58, %f83;
$L__BB0_21:
	add.s32 	%r64, %r18, 7;
	setp.gt.s32 	%p43, %r64, -1;
	setp.lt.s32 	%p44, %r64, %r33;
	and.pred  	%p45, %p43, %p44;
	and.pred  	%p46, %p1, %p45;
	not.pred 	%p47, %p46;
	@%p47 bra 	$L__BB0_23;
	ld.global.f32 	%f59, [%rd3+28];
	ld.global.f32 	%f60, [%rd4+28];
	fma.rn.f32 	%f83, %f59, %f60, %f83;
$L__BB0_23:
	add.s32 	%r80, %r80, 8;
	setp.ne.s32 	%p48, %r80, %r8;
	mov.u32 	%r82, %r8;
	@%p48 bra 	$L__BB0_7;
$L__BB0_24:
	setp.eq.s32 	%p49, %r7, 0;
	@%p49 bra 	$L__BB0_45;
	add.s32 	%r65, %r7, -1;
	setp.lt.u32 	%p50, %r65, 3;
	@%p50 bra 	$L__BB0_35;
	add.s32 	%r21, %r5, %r82;
	setp.gt.s32 	%p51, %r21, -1;
	setp.lt.s32 	%p52, %r21, %r33;
	and.pred  	%p53, %p51, %p52;
	and.pred  	%p54, %p1, %p53;
	add.s32 	%r66, %r21, %r15;
	mul.wide.s32 	%rd19, %r66, 4;
	add.s64 	%rd5, %rd2, %rd19;
	not.pred 	%p55, %p54;
	@%p55 bra 	$L__BB0_28;
	add.s32 	%r67, %r82, %r16;
	ld.global.f32 	%f62, [%rd5];
	mul.wide.s32 	%rd20, %r67, 4;
	add.s64 	%rd21, %rd1, %rd20;
	ld.global.f32 	%f63, [%rd21];
	fma.rn.f32 	%f83, %f62, %f63, %f83;
$L__BB0_28:
	add.s32 	%r68, %r21, 1;
	setp.gt.s32 	%p56, %r68, -1;
	setp.lt.s32 	%p57, %r68, %r33;
	and.pred  	%p58, %p56, %p57;
	and.pred  	%p59, %p1, %p58;
	cvt.s64.s32 	%rd22, %r16;
	cvt.u64.u32 	%rd23, %r82;
	add.s64 	%rd24, %rd23, %rd22;
	shl.b64 	%rd25, %rd24, 2;
	add.s64 	%rd6, %rd1, %rd25;
	not.pred 	%p60, %p59;
	@%p60 bra 	$L__BB0_30;
	ld.global.f32 	%f64, [%rd5+4];
	ld.global.f32 	%f65, [%rd6+4];
	fma.rn.f32 	%f83, %f64, %f65, %f83;
$L__BB0_30:
	add.s32 	%r69, %r21, 2;
	setp.gt.s32 	%p61, %r69, -1;
	setp.lt.s32 	%p62, %r69, %r33;
	and.pred  	%p63, %p61, %p62;
	and.pred  	%p64, %p1, %p63;
	not.pred 	%p65, %p64;
	@%p65 bra 	$L__BB0_32;
	ld.global.f32 	%f66, [%rd5+8];
	ld.global.f32 	%f67, [%rd6+8];
	fma.rn.f32 	%f83, %f66, %f67, %f83;
$L__BB0_32:
	add.s32 	%r70, %r21, 3;
	setp.gt.s32 	%p66, %r70, -1;
	setp.lt.s32 	%p67, %r70, %r33;
	and.pred  	%p68, %p66, %p67;
	and.pred  	%p69, %p1, %p68;
	not.pred 	%p70, %p69;
	@%p70 bra 	$L__BB0_34;
	ld.global.f32 	%f68, [%rd5+12];
	ld.global.f32 	%f69, [%rd6+12];
	fma.rn.f32 	%f83, %f68, %f69, %f83;
$L__BB0_34:
	add.s32 	%r82, %r82, 4;
$L__BB0_35:
	and.b32  	%r71, %r34, 3;
	setp.eq.s32 	%p71, %r71, 0;
	@%p71 bra 	$L__BB0_45;
	setp.eq.s32 	%p72, %r71, 1;
	@%p72 bra 	$L__BB0_42;
	add.s32 	%r24, %r5, %r82;
	setp.gt.s32 	%p73, %r24, -1;
	setp.lt.s32 	%p74, %r24, %r33;
	and.pred  	%p75, %p73, %p74;
	and.pred  	%p76, %p1, %p75;
	add.s32 	%r72, %r24, %r15;
	mul.wide.s32 	%rd26, %r72, 4;
	add.s64 	%rd7, %rd2, %rd26;
	not.pred 	%p77, %p76;
	@%p77 bra 	$L__BB0_39;
	add.s32 	%r73, %r82, %r16;
	ld.global.f32 	%f71, [%rd7];
	mul.wide.s32 	%rd27, %r73, 4;
	add.s64 	%rd28, %rd1, %rd27;
	ld.global.f32 	%f72, [%rd28];
	fma.rn.f32 	%f83, %f71, %f72, %f83;
$L__BB0_39:
	add.s32 	%r74, %r24, 1;
	setp.gt.s32 	%p78, %r74, -1;
	setp.lt.s32 	%p79, %r74, %r33;
	and.pred  	%p80, %p78, %p79;
	and.pred  	%p81, %p1, %p80;
	not.pred 	%p82, %p81;
	@%p82 bra 	$L__BB0_41;
	ld.global.f32 	%f73, [%rd7+4];
	cvt.s64.s32 	%rd29, %r16;
	cvt.s64.s32 	%rd30, %r82;
	add.s64 	%rd31, %rd30, %rd29;
	shl.b64 	%rd32, %rd31, 2;
	add.s64 	%rd33, %rd1, %rd32;
	ld.global.f32 	%f74, [%rd33+4];
	fma.rn.f32 	%f83, %f73, %f74, %f83;
$L__BB0_41:
	add.s32 	%r82, %r82, 2;
$L__BB0_42:
	and.b32  	%r75, %r34, 1;
	setp.eq.b32 	%p83, %r75, 1;
	not.pred 	%p84, %p83;
	@%p84 bra 	$L__BB0_45;
	add.s32 	%r27, %r5, %r82;
	setp.gt.s32 	%p85, %r27, -1;
	setp.lt.s32 	%p86, %r27, %r33;
	and.pred  	%p87, %p85, %p86;
	and.pred  	%p88, %p1, %p87;
	not.pred 	%p89, %p88;
	@%p89 bra 	$L__BB0_45;
	add.s32 	%r76, %r27, %r15;
	add.s32 	%r77, %r82, %r16;
	mul.wide.s32 	%rd34, %r76, 4;
	add.s64 	%rd35, %rd2, %rd34;
	ld.global.f32 	%f75, [%rd35];
	mul.wide.s32 	%rd36, %r77, 4;
	add.s64 	%rd37, %rd1, %rd36;
	ld.global.f32 	%f76, [%rd37];
	fma.rn.f32 	%f83, %f75, %f76, %f83;
$L__BB0_45:
	add.s32 	%r79, %r79, 1;
	setp.ne.s32 	%p90, %r79, %r34;
	@%p90 bra 	$L__BB0_5;
	add.s32 	%r78, %r78, 1;
	setp.ne.s32 	%p91, %r78, %r30;
	@%p91 bra 	$L__BB0_4;
$L__BB0_47:
	ld.param.u64 	%rd45, [_Z13conv2d_kernelPfS_S_S_iiiiii_param_3];
	ld.param.u64 	%rd44, [_Z13conv2d_kernelPfS_S_S_iiiiii_param_1];
	cvta.to.global.u64 	%rd38, %rd45;
	mul.wide.s32 	%rd39, %r2, 4;
	add.s64 	%rd40, %rd38, %rd39;
	ld.global.f32 	%f77, [%rd40];
	add.f32 	%f78, %f83, %f77;
	cvta.to.global.u64 	%rd41, %rd44;
	mul.wide.s32 	%rd42, %r1, 4;
	add.s64 	%rd43, %rd41, %rd42;
	st.global.f32 	[%rd43], %f78;
$L__BB0_48:
	ret;

}
	// .globl	_Z11relu_kernelPfi
.visible .entry _Z11relu_kernelPfi(
	.param .u64 .ptr .align 1 _Z11relu_kernelPfi_param_0,
	.param .u32 _Z11relu_kernelPfi_param_1
)
{
	.reg .pred 	%p<2>;
	.reg .b32 	%r<6>;
	.reg .b32 	%f<3>;
	.reg .b64 	%rd<5>;

	ld.param.u64 	%rd1, [_Z11relu_kernelPfi_param_0];
	ld.param.u32 	%r2, [_Z11relu_kernelPfi_param_1];
	mov.u32 	%r3, %ctaid.x;
	mov.u32 	%r4, %ntid.x;
	mov.u32 	%r5, %tid.x;
	mad.lo.s32 	%r1, %r3, %r4, %r5;
	setp.ge.s32 	%p1, %r1, %r2;
	@%p1 bra 	$L__BB1_2;
	cvta.to.global.u64 	%rd2, %rd1;
	mul.wide.s32 	%rd3, %r1, 4;
	add.s64 	%rd4, %rd2, %rd3;
	ld.global.f32 	%f1, [%rd4];
	max.f32 	%f2, %f1, 0f00000000;
	st.global.f32 	[%rd4], %f2;
$L__BB1_2:
	ret;

}
	// .globl	_Z17max_pool2d_kernelPfS_iiii
.visible .entry _Z17max_pool2d_kernelPfS_iiii(
	.param .u64 .ptr .align 1 _Z17max_pool2d_kernelPfS_iiii_param_0,
	.param .u64 .ptr .align 1 _Z17max_pool2d_kernelPfS_iiii_param_1,
	.param .u32 _Z17max_pool2d_kernelPfS_iiii_param_2,
	.param .u32 _Z17max_pool2d_kernelPfS_iiii_param_3,
	.param .u32 _Z17max_pool2d_kernelPfS_iiii_param_4,
	.param .u32 _Z17max_pool2d_kernelPfS_iiii_param_5
)
{
	.reg .pred 	%p<2>;
	.reg .b32 	%r<32>;
	.reg .b32 	%f<9>;
	.reg .b64 	%rd<11>;

	ld.param.u64 	%rd1, [_Z17max_pool2d_kernelPfS_iiii_param_0];
	ld.param.u64 	%rd2, [_Z17max_pool2d_kernelPfS_iiii_param_1];
	ld.param.u32 	%r7, [_Z17max_pool2d_kernelPfS_iiii_param_2];
	ld.param.u32 	%r4, [_Z17max_pool2d_kernelPfS_iiii_param_3];
	ld.param.u32 	%r5, [_Z17max_pool2d_kernelPfS_iiii_param_4];
	ld.param.u32 	%r6, [_Z17max_pool2d_kernelPfS_iiii_param_5];
	mov.u32 	%r8, %ctaid.x;
	mov.u32 	%r9, %ntid.x;
	mov.u32 	%r10, %tid.x;
	mad.lo.s32 	%r1, %r8, %r9, %r10;
	shr.u32 	%r11, %r5, 31;
	add.s32 	%r12, %r5, %r11;
	shr.s32 	%r2, %r12, 1;
	shr.u32 	%r13, %r6, 31;
	add.s32 	%r14, %r6, %r13;
	shr.s32 	%r3, %r14, 1;
	mul.lo.s32 	%r15, %r4, %r7;
	mul.lo.s32 	%r16, %r15, %r2;
	mul.lo.s32 	%r17, %r16, %r3;
	setp.ge.s32 	%p1, %r1, %r17;
	@%p1 bra 	$L__BB2_2;
	cvta.to.global.u64 	%rd3, %rd2;
	cvta.to.global.u64 	%rd4, %rd1;
	div.s32 	%r18, %r1, %r3;
	mul.lo.s32 	%r19, %r18, %r3;
	sub.s32 	%r20, %r1, %r19;
	rem.s32 	%r21, %r18, %r2;
	mul.lo.s32 	%r22, %r3, %r2;
	div.s32 	%r23, %r1, %r22;
	rem.s32 	%r24, %r23, %r4;
	mul.lo.s32 	%r25, %r22, %r4;
	div.s32 	%r26, %r1, %r25;
	shl.b32 	%r27, %r21, 1;
	shl.b32 	%r28, %r20, 1;
	mad.lo.s32 	%r29, %r26, %r4, %r24;
	mad.lo.s32 	%r30, %r29, %r5, %r27;
	mad.lo.s32 	%r31, %r30, %r6, %r28;
	mul.wide.s32 	%rd5, %r31, 4;
	add.s64 	%rd6, %rd4, %rd5;
	ld.global.f32 	%f1, [%rd6];
	max.f32 	%f2, %f1, 0fFF800000;
	ld.global.f32 	%f3, [%rd6+4];
	max.f32 	%f4, %f2, %f3;
	mul.wide.s32 	%rd7, %r6, 4;
	add.s64 	%rd8, %rd6, %rd7;
	ld.global.f32 	%f5, [%rd8];
	max.f32 	%f6, %f4, %f5;
	ld.global.f32 	%f7, [%rd8+4];
	max.f32 	%f8, %f6, %f7;
	mul.wide.s32 	%rd9, %r1, 4;
	add.s64 	%rd10, %rd3, %rd9;
	st.global.f32 	[%rd10], %f8;
$L__BB2_2:
	ret;

}
	// .globl	_Z25cross_entropy_loss_kernelPfPiS_ii
.visible .entry _Z25cross_entropy_loss_kernelPfPiS_ii(
	.param .u64 .ptr .align 1 _Z25cross_entropy_loss_kernelPfPiS_ii_param_0,
	.param .u64 .ptr .align 1 _Z25cross_entropy_loss_kernelPfPiS_ii_param_1,
	.param .u64 .ptr .align 1 _Z25cross_entropy_loss_kernelPfPiS_ii_param_2,
	.param .u32 _Z25cross_entropy_loss_kernelPfPiS_ii_param_3,
	.param .u32 _Z25cross_entropy_loss_kernelPfPiS_ii_param_4
)
{
	.reg .pred 	%p<37>;
	.reg .b32 	%r<58>;
	.reg .b32 	%f<194>;
	.reg .b64 	%rd<11>;

	ld.param.u64 	%rd2, [_Z25cross_entropy_loss_kernelPfPiS_ii_param_0];
	ld.param.u64 	%rd3, [_Z25cross_entropy_loss_kernelPfPiS_ii_param_1];
	ld.param.u64 	%rd4, [_Z25cross_entropy_loss_kernelPfPiS_ii_param_2];
	ld.param.u32 	%r13, [_Z25cross_entropy_loss_kernelPfPiS_ii_param_3];
	ld.param.u32 	%r14, [_Z25cross_entropy_loss_kernelPfPiS_ii_param_4];
	mov.u32 	%r15, %ctaid.x;
	mov.u32 	%r16, %ntid.x;
	mov.u32 	%r17, %tid.x;
	mad.lo.s32 	%r1, %r15, %r16, %r17;
	setp.ge.s32 	%p1, %r1, %r13;
	@%p1 bra 	$L__BB3_24;
	setp.lt.s32 	%p2, %r14, 1;
	mov.f32 	%f183, 0f00000000;
	@%p2 bra 	$L__BB3_23;
	cvta.to.global.u64 	%rd5, %rd3;
	mul.wide.s32 	%rd6, %r1, 4;
	add.s64 	%rd7, %rd5, %rd6;
	ld.global.u32 	%r2, [%rd7];
	and.b32  	%r3, %r14, 3;
	setp.lt.u32 	%p3, %r14, 4;
	mad.lo.s32 	%r19, %r14, %r1, %r2;
	cvta.to.global.u64 	%rd8, %rd2;
	mul.wide.s32 	%rd9, %r19, 4;
	add.s64 	%rd1, %rd8, %rd9;
	mov.f32 	%f183, 0f00000000;
	mov.b32 	%r57, 0;
	@%p3 bra 	$L__BB3_13;
	and.b32  	%r57, %r14, 2147483644;
	neg.s32 	%r54, %r2;
	mov.f32 	%f183, 0f00000000;
	mov.b32 	%r55, 0;
$L__BB3_4:
	.pragma "nounroll";
	setp.ne.s32 	%p4, %r54, 0;
	@%p4 bra 	$L__BB3_6;
	ld.global.f32 	%f24, [%rd1];
	setp.lt.f32 	%p5, %f24, 0f00800000;
	mul.f32 	%f25, %f24, 0f4B000000;
	selp.f32 	%f26, %f25, %f24, %p5;
	selp.f32 	%f27, 0fC1B80000, 0f00000000, %p5;
	mov.b32 	%r21, %f26;
	add.s32 	%r22, %r21, -1059760811;
	and.b32  	%r23, %r22, -8388608;
	sub.s32 	%r24, %r21, %r23;
	mov.b32 	%f28, %r24;
	cvt.rn.f32.s32 	%f29, %r23;
	fma.rn.f32 	%f30, %f29, 0f34000000, %f27;
	add.f32 	%f31, %f28, 0fBF800000;
	fma.rn.f32 	%f32, %f31, 0fBE055027, 0f3E1039F6;
	fma.rn.f32 	%f33, %f32, %f31, 0fBDF8CDCC;
	fma.rn.f32 	%f34, %f33, %f31, 0f3E0F2955;
	fma.rn.f32 	%f35, %f34, %f31, 0fBE2AD8B9;
	fma.rn.f32 	%f36, %f35, %f31, 0f3E4CED0B;
	fma.rn.f32 	%f37, %f36, %f31, 0fBE7FFF22;
	fma.rn.f32 	%f38, %f37, %f31, 0f3EAAAA78;
	fma.rn.f32 	%f39, %f38, %f31, 0fBF000000;
	mul.f32 	%f40, %f31, %f39;
	fma.rn.f32 	%f41, %f40, %f31, %f31;
	fma.rn.f32 	%f42, %f30, 0f3F317218, %f41;
	setp.gt.u32 	%p6, %r21, 2139095039;
	fma.rn.f32 	%f43, %f26, 0f7F800000, 0f7F800000;
	selp.f32 	%f44, %f43, %f42, %p6;
	setp.eq.f32 	%p7, %f26, 0f00000000;
	selp.f32 	%f45, 0fFF800000, %f44, %p7;
	sub.f32 	%f183, %f183, %f45;
$L__BB3_6:
	add.s32 	%r25, %r55, 1;
	setp.ne.s32 	%p8, %r25, %r2;
	@%p8 bra 	$L__BB3_8;
	ld.global.f32 	%f46, [%rd1];
	setp.lt.f32 	%p9, %f46, 0f00800000;
	mul.f32 	%f47, %f46, 0f4B000000;
	selp.f32 	%f48, %f47, %f46, %p9;
	selp.f32 	%f49, 0fC1B80000, 0f00000000, %p9;
	mov.b32 	%r26, %f48;
	add.s32 	%r27, %r26, -1059760811;
	and.b32  	%r28, %r27, -8388608;
	sub.s32 	%r29, %r26, %r28;
	mov.b32 	%f50, %r29;
	cvt.rn.f32.s32 	%f51, %r28;
	fma.rn.f32 	%f52, %f51, 0f34000000, %f49;
	add.f32 	%f53, %f50, 0fBF800000;
	fma.rn.f32 	%f54, %f53, 0fBE055027, 0f3E1039F6;
	fma.rn.f32 	%f55, %f54, %f53, 0fBDF8CDCC;
	fma.rn.f32 	%f56, %f55, %f53, 0f3E0F2955;
	fma.rn.f32 	%f57, %f56, %f53, 0fBE2AD8B9;
	fma.rn.f32 	%f58, %f57, %f53, 0f3E4CED0B;
	fma.rn.f32 	%f59, %f58, %f53, 0fBE7FFF22;
	fma.rn.f32 	%f60, %f59, %f53, 0f3EAAAA78;
	fma.rn.f32 	%f61, %f60, %f53, 0fBF000000;
	mul.f32 	%f62, %f53, %f61;
	fma.rn.f32 	%f63, %f62, %f53, %f53;
	fma.rn.f32 	%f64, %f52, 0f3F317218, %f63;
	setp.gt.u32 	%p10, %r26, 2139095039;
	fma.rn.f32 	%f65, %f48, 0f7F800000, 0f7F800000;
	selp.f32 	%f66, %f65, %f64, %p10;
	setp.eq.f32 	%p11, %f48, 0f00000000;
	selp.f32 	%f67, 0fFF800000, %f66, %p11;
	sub.f32 	%f183, %f183, %f67;
$L__BB3_8:
	add.s32 	%r30, %r55, 2;
	setp.ne.s32 	%p12, %r30, %r2;
	@%p12 bra 	$L__BB3_10;
	ld.global.f32 	%f68, [%rd1];
	setp.lt.f32 	%p13, %f68, 0f00800000;
	mul.f32 	%f69, %f68, 0f4B000000;
	selp.f32 	%f70, %f69, %f68, %p13;
	selp.f32 	%f71, 0fC1B80000, 0f00000000, %p13;
	mov.b32 	%r31, %f70;
	add.s32 	%r32, %r31, -1059760811;
	and.b32  	%r33, %r32, -8388608;
	sub.s32 	%r34, %r31, %r33;
	mov.b32 	%f72, %r34;
	cvt.rn.f32.s32 	%f73, %r33;
	fma.rn.f32 	%f74, %f73, 0f34000000, %f71;
	add.f32 	%f75, %f72, 0fBF800000;
	fma.rn.f32 	%f76, %f75, 0fBE055027, 0f3E1039F6;
	fma.rn.f32 	%f77, %f76, %f75, 0fBDF8CDCC;
	fma.rn.f32 	%f78, %f77, %f75, 0f3E0F2955;
	fma.rn.f32 	%f79, %f78, %f75, 0fBE2AD8B9;
	fma.rn.f32 	%f80, %f79, %f75, 0f3E4CED0B;
	fma.rn.f32 	%f81, %f80, %f75, 0fBE7FFF22;
	fma.rn.f32 	%f82, %f81, %f75, 0f3EAAAA78;
	fma.rn.f32 	%f83, %f82, %f75, 0fBF000000;
	mul.f32 	%f84, %f75, %f83;
	fma.rn.f32 	%f85, %f84, %f75, %f75;
	fma.rn.f32 	%f86, %f74, 0f3F317218, %f85;
	setp.gt.u32 	%p14, %r31, 2139095039;
	fma.rn.f32 	%f87, %f70, 0f7F800000, 0f7F800000;
	selp.f32 	%f88, %f87, %f86, %p14;
	setp.eq.f32 	%p15, %f70, 0f00000000;
	selp.f32 	%f89, 0fFF800000, %f88, %p15;
	sub.f32 	%f183, %f183, %f89;
$L__BB3_10:
	add.s32 	%r35, %r55, 3;
	setp.ne.s32 	%p16, %r35, %r2;
	@%p16 bra 	$L__BB3_12;
	ld.global.f32 	%f90, [%rd1];
	setp.lt.f32 	%p17, %f90, 0f00800000;
	mul.f32 	%f91, %f90, 0f4B000000;
	selp.f32 	%f92, %f91, %f90, %p17;
	selp.f32 	%f93, 0fC1B80000, 0f00000000, %p17;
	mov.b32 	%r36, %f92;
	add.s32 	%r37, %r36, -1059760811;
	and.b32  	%r38, %r37, -8388608;
	sub.s32 	%r39, %r36, %r38;
	mov.b32 	%f94, %r39;
	cvt.rn.f32.s32 	%f95, %r38;
	fma.rn.f32 	%f96, %f95, 0f34000000, %f93;
	add.f32 	%f97, %f94, 0fBF800000;
	fma.rn.f32 	%f98, %f97, 0fBE055027, 0f3E1039F6;
	fma.rn.f32 	%f99, %f98, %f97, 0fBDF8CDCC;
	fma.rn.f32 	%f100, %f99, %f97, 0f3E0F2955;
	fma.rn.f32 	%f101, %f100, %f97, 0fBE2AD8B9;
	fma.rn.f32 	%f102, %f101, %f97, 0f3E4CED0B;
	fma.rn.f32 	%f103, %f102, %f97, 0fBE7FFF22;
	fma.rn.f32 	%f104, %f103, %f97, 0f3EAAAA78;
	fma.rn.f32 	%f105, %f104, %f97, 0fBF000000;
	mul.f32 	%f106, %f97, %f105;
	fma.rn.f32 	%f107, %f106, %f97, %f97;
	fma.rn.f32 	%f108, %f96, 0f3F317218, %f107;
	setp.gt.u32 	%p18, %r36, 2139095039;
	fma.rn.f32 	%f109, %f92, 0f7F800000, 0f7F800000;
	selp.f32 	%f110, %f109, %f108, %p18;
	setp.eq.f32 	%p19, %f92, 0f00000000;
	selp.f32 	%f111, 0fFF800000, %f110, %p19;
	sub.f32 	%f183, %f183, %f111;
$L__BB3_12:
	add.s32 	%r55, %r55, 4;
	add.s32 	%r54, %r54, 4;
	setp.ne.s32 	%p20, %r55, %r57;
	@%p20 bra 	$L__BB3_4;
$L__BB3_13:
	setp.eq.s32 	%p21, %r3, 0;
	@%p21 bra 	$L__BB3_23;
	setp.eq.s32 	%p22, %r3, 1;
	@%p22 bra 	$L__BB3_20;
	setp.ne.s32 	%p23, %r57, %r2;
	@%p23 bra 	$L__BB3_17;
	ld.global.f32 	%f113, [%rd1];
	setp.lt.f32 	%p24, %f113, 0f00800000;
	mul.f32 	%f114, %f113, 0f4B000000;
	selp.f32 	%f115, %f114, %f113, %p24;
	selp.f32 	%f116, 0fC1B80000, 0f00000000, %p24;
	mov.b32 	%r40, %f115;
	add.s32 	%r41, %r40, -1059760811;
	and.b32  	%r42, %r41, -8388608;
	sub.s32 	%r43, %r40, %r42;
	mov.b32 	%f117, %r43;
	cvt.rn.f32.s32 	%f118, %r42;
	fma.rn.f32 	%f119, %f118, 0f34000000, %f116;
	add.f32 	%f120, %f117, 0fBF800000;
	fma.rn.f32 	%f121, %f120, 0fBE055027, 0f3E1039F6;
	fma.rn.f32 	%f122, %f121, %f120, 0fBDF8CDCC;
	fma.rn.f32 	%f123, %f122, %f120, 0f3E0F2955;
	fma.rn.f32 	%f124, %f123, %f120, 0fBE2AD8B9;
	fma.rn.f32 	%f125, %f124, %f120, 0f3E4CED0B;
	fma.rn.f32 	%f126, %f125, %f120, 0fBE7FFF22;
	fma.rn.f32 	%f127, %f126, %f120, 0f3EAAAA78;
	fma.rn.f32 	%f128, %f127, %f120, 0fBF000000;
	mul.f32 	%f129, %f120, %f128;
	fma.rn.f32 	%f130, %f129, %f120, %f120;
	fma.rn.f32 	%f131, %f119, 0f3F317218, %f130;
	setp.gt.u32 	%p25, %r40, 2139095039;
	fma.rn.f32 	%f132, %f115, 0f7F800000, 0f7F800000;
	selp.f32 	%f133, %f132, %f131, %p25;
	setp.eq.f32 	%p26, %f115, 0f00000000;
	selp.f32 	%f134, 0fFF800000, %f133, %p26;
	sub.f32 	%f183, %f183, %f134;
$L__BB3_17:
	add.s32 	%r44, %r57, 1;
	setp.ne.s32 	%p27, %r44, %r2;
	@%p27 bra 	$L__BB3_19;
	ld.global.f32 	%f135, [%rd1];
	setp.lt.f32 	%p28, %f135, 0f00800000;
	mul.f32 	%f136, %f135, 0f4B000000;
	selp.f32 	%f137, %f136, %f135, %p28;
	selp.f32 	%f138, 0fC1B80000, 0f00000000, %p28;
	mov.b32 	%r45, %f137;
	add.s32 	%r46, %r45, -1059760811;
	and.b32  	%r47, %r46, -8388608;
	sub.s32 	%r48, %r45, %r47;
	mov.b32 	%f139, %r48;
	cvt.rn.f32.s32 	%f140, %r47;
	fma.rn.f32 	%f141, %f140, 0f34000000, %f138;
	add.f32 	%f142, %f139, 0fBF800000;
	fma.rn.f32 	%f143, %f142, 0fBE055027, 0f3E1039F6;
	fma.rn.f32 	%f144, %f143, %f142, 0fBDF8CDCC;
	fma.rn.f32 	%f145, %f144, %f142, 0f3E0F2955;
	fma.rn.f32 	%f146, %f145, %f142, 0fBE2AD8B9;
	fma.rn.f32 	%f147, %f146, %f142, 0f3E4CED0B;
	fma.rn.f32 	%f148, %f147, %f142, 0fBE7FFF22;
	fma.rn.f32 	%f149, %f148, %f142, 0f3EAAAA78;
	fma.rn.f32 	%f150, %f149, %f142, 0fBF000000;
	mul.f32 	%f151, %f142, %f150;
	fma.rn.f32 	%f152, %f151, %f142, %f142;
	fma.rn.f32 	%f153, %f141, 0f3F317218, %f152;
	setp.gt.u32 	%p29, %r45, 2139095039;
	fma.rn.f32 	%f154, %f137, 0f7F800000, 0f7F800000;
	selp.f32 	%f155, %f154, %f153, %p29;
	setp.eq.f32 	%p30, %f137, 0f00000000;
	selp.f32 	%f156, 0fFF800000, %f155, %p30;
	sub.f32 	%f183, %f183, %f156;
$L__BB3_19:
	add.s32 	%r57, %r57, 2;
$L__BB3_20:
	and.b32  	%r49, %r14, 1;
	setp.eq.b32 	%p31, %r49, 1;
	not.pred 	%p32, %p31;
	@%p32 bra 	$L__BB3_23;
	setp.ne.s32 	%p33, %r57, %r2;
	@%p33 bra 	$L__BB3_23;
	ld.global.f32 	%f157, [%rd1];
	setp.lt.f32 	%p34, %f157, 0f00800000;
	mul.f32 	%f158, %f157, 0f4B000000;
	selp.f32 	%f159, %f158, %f157, %p34;
	selp.f32 	%f160, 0fC1B80000, 0f00000000, %p34;
	mov.b32 	%r50, %f159;
	add.s32 	%r51, %r50, -1059760811;
	and.b32  	%r52, %r51, -8388608;
	sub.s32 	%r53, %r50, %r52;
	mov.b32 	%f161, %r53;
	cvt.rn.f32.s32 	%f162, %r52;
	fma.rn.f32 	%f163, %f162, 0f34000000, %f160;
	add.f32 	%f164, %f161, 0fBF800000;
	fma.rn.f32 	%f165, %f164, 0fBE055027, 0f3E1039F6;
	fma.rn.f32 	%f166, %f165, %f164, 0fBDF8CDCC;
	fma.rn.f32 	%f167, %f166, %f164, 0f3E0F2955;
	fma.rn.f32 	%f168, %f167, %f164, 0fBE2AD8B9;
	fma.rn.f32 	%f169, %f168, %f164, 0f3E4CED0B;
	fma.rn.f32 	%f170, %f169, %f164, 0fBE7FFF22;
	fma.rn.f32 	%f171, %f170, %f164, 0f3EAAAA78;
	fma.rn.f32 	%f172, %f171, %f164, 0fBF000000;
	mul.f32 	%f173, %f164, %f172;
	fma.rn.f32 	%f174, %f173, %f164, %f164;
	fma.rn.f32 	%f175, %f163, 0f3F317218, %f174;
	setp.gt.u32 	%p35, %r50, 2139095039;
	fma.rn.f32 	%f176, %f159, 0f7F800000, 0f7F800000;
	selp.f32 	%f177, %f176, %f175, %p35;
	setp.eq.f32 	%p36, %f159, 0f00000000;
	selp.f32 	%f178, 0fFF800000, %f177, %p36;
	sub.f32 	%f183, %f183, %f178;
$L__BB3_23:
	cvt.rn.f32.s32 	%f179, %r13;
	div.rn.f32 	%f180, %f183, %f179;
	cvta.to.global.u64 	%rd10, %rd4;
	atom.global.add.f32 	%f181, [%rd10], %f180;
$L__BB3_24:
	ret;

}


// ===== COMPILED SASS (sm_100) =====

	.target	sm_100

	.elftype	@"ET_EXEC"


//--------------------- .note.nv.tkinfo           --------------------------
	.section	.note.nv.tkinfo,"",@"SHT_NOTE"
	.sectionflags	@"SHF_NOTE_NV_TKINFO"
	.tkinfo
        /*0018*/ 	.word	0x00000002
        /*0030*/ 	.string	""
        /*0030*/ 	.string	"ptxas"
        /*0030*/ 	.string	"Cuda compilation tools, release 13.0, V13.0.88"
        /*0030*/ 	.string	"Build cuda_13.0.r13.0/compiler.36424714_0"
        /*0030*/ 	.string	"-arch sm_100 -m 64 "



//--------------------- .note.nv.cuinfo           --------------------------
	.section	.note.nv.cuinfo,"",@"SHT_NOTE"
	.sectionflags	@"SHF_NOTE_NV_CUINFO"
        /*0018*/ 	.short	0x0002
        /*001a*/ 	.short	0x0064
        /*001c*/ 	.short	0x0082
	.zero		2


//--------------------- .nv.info                  --------------------------
	.section	.nv.info,"",@"SHT_CUDA_INFO"
	.align	4


	//----- nvinfo : EIATTR_REGCOUNT
	.align		4
        /*0000*/ 	.byte	0x04, 0x2f
        /*0002*/ 	.short	(.L_1 - .L_0)
	.align		4
.L_0:
        /*0004*/ 	.word	index@(_Z13conv2d_kernelPfS_S_S_iiiiii)
        /*0008*/ 	.word	0x0000001d


	//----- nvinfo : EIATTR_FRAME_SIZE
	.align		4
.L_1:
        /*000c*/ 	.byte	0x04, 0x11
        /*000e*/ 	.short	(.L_3 - .L_2)
	.align		4
.L_2:
        /*0010*/ 	.word	index@(_Z13conv2d_kernelPfS_S_S_iiiiii)
        /*0014*/ 	.word	0x00000000


	//----- nvinfo : EIATTR_REGCOUNT
	.align		4
.L_3:
        /*0018*/ 	.byte	0x04, 0x2f
        /*001a*/ 	.short	(.L_5 - .L_4)
	.align		4
.L_4:
        /*001c*/ 	.word	index@(_Z11relu_kernelPfi)
        /*0020*/ 	.word	0x00000008


	//----- nvinfo : EIATTR_FRAME_SIZE
	.align		4
.L_5:
        /*0024*/ 	.byte	0x04, 0x11
        /*0026*/ 	.short	(.L_7 - .L_6)
	.align		4
.L_6:
        /*0028*/ 	.word	index@(_Z11relu_kernelPfi)
        /*002c*/ 	.word	0x00000000


	//----- nvinfo : EIATTR_REGCOUNT
	.align		4
.L_7:
        /*0030*/ 	.byte	0x04, 0x2f
        /*0032*/ 	.short	(.L_9 - .L_8)
	.align		4
.L_8:
        /*0034*/ 	.word	index@(_Z17max_pool2d_kernelPfS_iiii)
        /*0038*/ 	.word	0x0000001a


	//----- nvinfo : EIATTR_FRAME_SIZE
	.align		4
.L_9:
        /*003c*/ 	.byte	0x04, 0x11
        /*003e*/ 	.short	(.L_11 - .L_10)
	.align		4
.L_10:
        /*0040*/ 	.word	index@(_Z17max_pool2d_kernelPfS_iiii)
        /*0044*/ 	.word	0x00000000


	//----- nvinfo : EIATTR_REGCOUNT
	.align		4
.L_11:
        /*0048*/ 	.byte	0x04, 0x2f
        /*004a*/ 	.short	(.L_13 - .L_12)
	.align		4
.L_12:
        /*004c*/ 	.word	index@(_Z25cross_entropy_loss_kernelPfPiS_ii)
        /*0050*/ 	.word	0x0000000e


	//----- nvinfo : EIATTR_FRAME_SIZE
	.align		4
.L_13:
        /*0054*/ 	.byte	0x04, 0x11
        /*0056*/ 	.short	(.L_15 - .L_14)
	.align		4
.L_14:
        /*0058*/ 	.word	index@($__internal_0_$__cuda_sm3x_div_rn_noftz_f32_slowpath)
        /*005c*/ 	.word	0x00000000


	//----- nvinfo : EIATTR_FRAME_SIZE
	.align		4
.L_15:
        /*0060*/ 	.byte	0x04, 0x11
        /*0062*/ 	.short	(.L_17 - .L_16)
	.align		4
.L_16:
        /*0064*/ 	.word	index@(_Z25cross_entropy_loss_kernelPfPiS_ii)
        /*0068*/ 	.word	0x00000000


	//----- nvinfo : EIATTR_MIN_STACK_SIZE
	.align		4
.L_17:
        /*006c*/ 	.byte	0x04, 0x12
        /*006e*/ 	.short	(.L_19 - .L_18)
	.align		4
.L_18:
        /*0070*/ 	.word	index@(_Z25cross_entropy_loss_kernelPfPiS_ii)
        /*0074*/ 	.word	0x00000000


	//----- nvinfo : EIATTR_MIN_STACK_SIZE
	.align		4
.L_19:
        /*0078*/ 	.byte	0x04, 0x12
        /*007a*/ 	.short	(.L_21 - .L_20)
	.align		4
.L_20:
        /*007c*/ 	.word	index@(_Z17max_pool2d_kernelPfS_iiii)
        /*0080*/ 	.word	0x00000000


	//----- nvinfo : EIATTR_MIN_STACK_SIZE
	.align		4
.L_21:
        /*0084*/ 	.byte	0x04, 0x12
        /*0086*/ 	.short	(.L_23 - .L_22)
	.align		4
.L_22:
        /*0088*/ 	.word	index@(_Z11relu_kernelPfi)
        /*008c*/ 	.word	0x00000000


	//----- nvinfo : EIATTR_MIN_STACK_SIZE
	.align		4
.L_23:
        /*0090*/ 	.byte	0x04, 0x12
        /*0092*/ 	.short	(.L_25 - .L_24)
	.align		4
.L_24:
        /*0094*/ 	.word	index@(_Z13conv2d_kernelPfS_S_S_iiiiii)
        /*0098*/ 	.word	0x00000000
.L_25:


//--------------------- .nv.compat                --------------------------
	.section	.nv.compat,"",@"SHT_CUDA_COMPAT_INFO"
	.align	4
        /*0000*/ 	.byte	0x02, 0x09, 0x00, 0x00, 0x02, 0x02, 0x01, 0x00, 0x02, 0x05, 0x05, 0x00, 0x03, 0x07, 0x01, 0x01
        /*0010*/ 	.byte	0x02, 0x03, 0x00, 0x00, 0x02, 0x06, 0x01, 0x00, 0x04, 0x0b, 0x08, 0x00, 0x01, 0x00, 0x00, 0x00
        /*0020*/ 	.byte	0x00, 0x00, 0x00, 0x00


//--------------------- .nv.info._Z25cross_entropy_loss_kernelPfPiS_ii --------------------------
	.section	.nv.info._Z25cross_entropy_loss_kernelPfPiS_ii,"",@"SHT_CUDA_INFO"
	.sectionflags	@""
	.align	4


	//----- nvinfo : EIATTR_CUDA_API_VERSION
	.align		4
        /*0000*/ 	.byte	0x04, 0x37
        /*0002*/ 	.short	(.L_27 - .L_26)
.L_26:
        /*0004*/ 	.word	0x00000082


	//----- nvinfo : EIATTR_KPARAM_INFO
	.align		4
.L_27:
        /*0008*/ 	.byte	0x04, 0x17
        /*000a*/ 	.short	(.L_29 - .L_28)
.L_28:
        /*000c*/ 	.word	0x00000000
        /*0010*/ 	.short	0x0004
        /*0012*/ 	.short	0x001c
        /*0014*/ 	.byte	0x00, 0xf0, 0x11, 0x00


	//----- nvinfo : EIATTR_KPARAM_INFO
	.align		4
.L_29:
        /*0018*/ 	.byte	0x04, 0x17
        /*001a*/ 	.short	(.L_31 - .L_30)
.L_30:
        /*001c*/ 	.word	0x00000000
        /*0020*/ 	.short	0x0003
        /*0022*/ 	.short	0x0018
        /*0024*/ 	.byte	0x00, 0xf0, 0x11, 0x00


	//----- nvinfo : EIATTR_KPARAM_INFO
	.align		4
.L_31:
        /*0028*/ 	.byte	0x04, 0x17
        /*002a*/ 	.short	(.L_33 - .L_32)
.L_32:
        /*002c*/ 	.word	0x00000000
        /*0030*/ 	.short	0x0002
        /*0032*/ 	.short	0x0010
        /*0034*/ 	.byte	0x00, 0xf5, 0x21, 0x00


	//----- nvinfo : EIATTR_KPARAM_INFO
	.align		4
.L_33:
        /*0038*/ 	.byte	0x04, 0x17
        /*003a*/ 	.short	(.L_35 - .L_34)
.L_34:
        /*003c*/ 	.word	0x00000000
        /*0040*/ 	.short	0x0001
        /*0042*/ 	.short	0x0008
        /*0044*/ 	.byte	0x00, 0xf5, 0x21, 0x00


	//----- nvinfo : EIATTR_KPARAM_INFO
	.align		4
.L_35:
        /*0048*/ 	.byte	0x04, 0x17
        /*004a*/ 	.short	(.L_37 - .L_36)
.L_36:
        /*004c*/ 	.word	0x00000000
        /*0050*/ 	.short	0x0000
        /*0052*/ 	.short	0x0000
        /*0054*/ 	.byte	0x00, 0xf5, 0x21, 0x00


	//----- nvinfo : EIATTR_SPARSE_MMA_MASK
	.align		4
.L_37:
        /*0058*/ 	.byte	0x03, 0x50
        /*005a*/ 	.short	0x0000


	//----- nvinfo : EIATTR_MAXREG_COUNT
	.align		4
        /*005c*/ 	.byte	0x03, 0x1b
        /*005e*/ 	.short	0x00ff


	//----- nvinfo : EIATTR_MERCURY_ISA_VERSION
	.align		4
        /*0060*/ 	.byte	0x03, 0x5f
        /*0062*/ 	.short	0x0101


	//----- nvinfo : EIATTR_VRC_CTA_INIT_COUNT
	.align		4
        /*0064*/ 	.byte	0x02, 0x4a
	.zero		1
	.zero		1


	//----- nvinfo : EIATTR_EXIT_INSTR_OFFSETS
	.align		4
        /*0068*/ 	.byte	0x04, 0x1c
        /*006a*/ 	.short	(.L_39 - .L_38)


	//   ....[0]....
.L_38:
        /*006c*/ 	.word	0x00000070


	//   ....[1]....
        /*0070*/ 	.word	0x000011d0


	//----- nvinfo : EIATTR_CRS_STACK_SIZE
	.align		4
.L_39:
        /*0074*/ 	.byte	0x04, 0x1e
        /*0076*/ 	.short	(.L_41 - .L_40)
.L_40:
        /*0078*/ 	.word	0x00000000


	//----- nvinfo : EIATTR_CBANK_PARAM_SIZE
	.align		4
.L_41:
        /*007c*/ 	.byte	0x03, 0x19
        /*007e*/ 	.short	0x0020


	//----- nvinfo : EIATTR_PARAM_CBANK
	.align		4
        /*0080*/ 	.byte	0x04, 0x0a
        /*0082*/ 	.short	(.L_43 - .L_42)
	.align		4
.L_42:
        /*0084*/ 	.word	index@(.nv.constant0._Z25cross_entropy_loss_kernelPfPiS_ii)
        /*0088*/ 	.short	0x0380
        /*008a*/ 	.short	0x0020


	//----- nvinfo : EIATTR_SW_WAR
	.align		4
.L_43:
        /*008c*/ 	.byte	0x04, 0x36
        /*008e*/ 	.short	(.L_45 - .L_44)
.L_44:
        /*0090*/ 	.word	0x00000008
.L_45:


//--------------------- .nv.info._Z17max_pool2d_kernelPfS_iiii --------------------------
	.section	.nv.info._Z17max_pool2d_kernelPfS_iiii,"",@"SHT_CUDA_INFO"
	.sectionflags	@""
	.align	4


	//----- nvinfo : EIATTR_CUDA_API_VERSION
	.align		4
        /*0000*/ 	.byte	0x04, 0x37
        /*0002*/ 	.short	(.L_47 - .L_46)
.L_46:
        /*0004*/ 	.word	0x00000082


	//----- nvinfo : EIATTR_KPARAM_INFO
	.align		4
.L_47:
        /*0008*/ 	.byte	0x04, 0x17
        /*000a*/ 	.short	(.L_49 - .L_48)
.L_48:
        /*000c*/ 	.word	0x00000000
        /*0010*/ 	.short	0x0005
        /*0012*/ 	.short	0x001c
        /*0014*/ 	.byte	0x00, 0xf0, 0x11, 0x00


	//----- nvinfo : EIATTR_KPARAM_INFO
	.align		4
.L_49:
        /*0018*/ 	.byte	0x04, 0x17
        /*001a*/ 	.short	(.L_51 - .L_50)
.L_50:
        /*001c*/ 	.word	0x00000000
        /*0020*/ 	.short	0x0004
        /*0022*/ 	.short	0x0018
        /*0024*/ 	.byte	0x00, 0xf0, 0x11, 0x00


	//----- nvinfo : EIATTR_KPARAM_INFO
	.align		4
.L_51:
        /*0028*/ 	.byte	0x04, 0x17
        /*002a*/ 	.short	(.L_53 - .L_52)
.L_52:
        /*002c*/ 	.word	0x00000000
        /*0030*/ 	.short	0x0003
        /*0032*/ 	.short	0x0014
        /*0034*/ 	.byte	0x00, 0xf0, 0x11, 0x00


	//----- nvinfo : EIATTR_KPARAM_INFO
	.align		4
.L_53:
        /*0038*/ 	.byte	0x04, 0x17
        /*003a*/ 	.short	(.L_55 - .L_54)
.L_54:
        /*003c*/ 	.word	0x00000000
        /*0040*/ 	.short	0x0002
        /*0042*/ 	.short	0x0010
        /*0044*/ 	.byte	0x00, 0xf0, 0x11, 0x00


	//----- nvinfo : EIATTR_KPARAM_INFO
	.align		4
.L_55:
        /*0048*/ 	.byte	0x04, 0x17
        /*004a*/ 	.short	(.L_57 - .L_56)
.L_56:
        /*004c*/ 	.word	0x00000000
        /*0050*/ 	.short	0x0001
        /*0052*/ 	.short	0x0008
        /*0054*/ 	.byte	0x00, 0xf5, 0x21, 0x00


	//----- nvinfo : EIATTR_KPARAM_INFO
	.align		4
.L_57:
        /*0058*/ 	.byte	0x04, 0x17
        /*005a*/ 	.short	(.L_59 - .L_58)
.L_58:
        /*005c*/ 	.word	0x00000000
        /*0060*/ 	.short	0x0000
        /*0062*/ 	.short	0x0000
        /*0064*/ 	.byte	0x00, 0xf5, 0x21, 0x00


	//----- nvinfo : EIATTR_SPARSE_MMA_MASK
	.align		4
.L_59:
        /*0068*/ 	.byte	0x03, 0x50
        /*006a*/ 	.short	0x0000


	//----- nvinfo : EIATTR_MAXREG_COUNT
	.align		4
        /*006c*/ 	.byte	0x03, 0x1b
        /*006e*/ 	.short	0x00ff


	//----- nvinfo : EIATTR_MERCURY_ISA_VERSION
	.align		4
        /*0070*/ 	.byte	0x03, 0x5f
        /*0072*/ 	.short	0x0101


	//----- nvinfo : EIATTR_VRC_CTA_INIT_COUNT
	.align		4
        /*0074*/ 	.byte	0x02, 0x4a
	.zero		1
	.zero		1


	//----- nvinfo : EIATTR_EXIT_INSTR_OFFSETS
	.align		4
        /*0078*/ 	.byte	0x04, 0x1c
        /*007a*/ 	.short	(.L_61 - .L_60)


	//   ....[0]....
.L_60:
        /*007c*/ 	.word	0x000000f0


	//   ....[1]....
        /*0080*/ 	.word	0x000009b0


	//----- nvinfo : EIATTR_CBANK_PARAM_SIZE
	.align		4
.L_61:
        /*0084*/ 	.byte	0x03, 0x19
        /*0086*/ 	.short	0x0020


	//----- nvinfo : EIATTR_PARAM_CBANK
	.align		4
        /*0088*/ 	.byte	0x04, 0x0a
        /*008a*/ 	.short	(.L_63 - .L_62)
	.align		4
.L_62:
        /*008c*/ 	.word	index@(.nv.constant0._Z17max_pool2d_kernelPfS_iiii)
        /*0090*/ 	.short	0x0380
        /*0092*/ 	.short	0x0020


	//----- nvinfo : EIATTR_SW_WAR
	.align		4
.L_63:
        /*0094*/ 	.byte	0x04, 0x36
        /*0096*/ 	.short	(.L_65 - .L_64)
.L_64:
        /*0098*/ 	.word	0x00000008
.L_65:


//--------------------- .nv.info._Z11relu_kernelPfi --------------------------
	.section	.nv.info._Z11relu_kernelPfi,"",@"SHT_CUDA_INFO"
	.sectionflags	@""
	.align	4


	//----- nvinfo : EIATTR_CUDA_API_VERSION
	.align		4
        /*0000*/ 	.byte	0x04, 0x37
        /*0002*/ 	.short	(.L_67 - .L_66)
.L_66:
        /*0004*/ 	.word	0x00000082


	//----- nvinfo : EIATTR_KPARAM_INFO
	.align		4
.L_67:
        /*0008*/ 	.byte	0x04, 0x17
        /*000a*/ 	.short	(.L_69 - .L_68)
.L_68:
        /*000c*/ 	.word	0x00000000
        /*0010*/ 	.short	0x0001
        /*0012*/ 	.short	0x0008
        /*0014*/ 	.byte	0x00, 0xf0, 0x11, 0x00


	//----- nvinfo : EIATTR_KPARAM_INFO
	.align		4
.L_69:
        /*0018*/ 	.byte	0x04, 0x17
        /*001a*/ 	.short	(.L_71 - .L_70)
.L_70:
        /*001c*/ 	.word	0x00000000
        /*0020*/ 	.short	0x0000
        /*0022*/ 	.short	0x0000
        /*0024*/ 	.byte	0x00, 0xf5, 0x21, 0x00


	//----- nvinfo : EIATTR_SPARSE_MMA_MASK
	.align		4
.L_71:
        /*0028*/ 	.byte	0x03, 0x50
        /*002a*/ 	.short	0x0000


	//----- nvinfo : EIATTR_MAXREG_COUNT
	.align		4
        /*002c*/ 	.byte	0x03, 0x1b
        /*002e*/ 	.short	0x00ff


	//----- nvinfo : EIATTR_MERCURY_ISA_VERSION
	.align		4
        /*0030*/ 	.byte	0x03, 0x5f
        /*0032*/ 	.short	0x0101


	//----- nvinfo : EIATTR_VRC_CTA_INIT_COUNT
	.align		4
        /*0034*/ 	.byte	0x02, 0x4a
	.zero		1
	.zero		1


	//----- nvinfo : EIATTR_EXIT_INSTR_OFFSETS
	.align		4
        /*0038*/ 	.byte	0x04, 0x1c
        /*003a*/ 	.short	(.L_73 - .L_72)


	//   ....[0]....
.L_72:
        /*003c*/ 	.word	0x00000070


	//   ....[1]....
        /*0040*/ 	.word	0x000000e0


	//----- nvinfo : EIATTR_CBANK_PARAM_SIZE
	.align		4
.L_73:
        /*0044*/ 	.byte	0x03, 0x19
        /*0046*/ 	.short	0x000c


	//----- nvinfo : EIATTR_PARAM_CBANK
	.align		4
        /*0048*/ 	.byte	0x04, 0x0a
        /*004a*/ 	.short	(.L_75 - .L_74)
	.align		4
.L_74:
        /*004c*/ 	.word	index@(.nv.constant0._Z11relu_kernelPfi)
        /*0050*/ 	.short	0x0380
        /*0052*/ 	.short	0x000c


	//----- nvinfo : EIATTR_SW_WAR
	.align		4
.L_75:
        /*0054*/ 	.byte	0x04, 0x36
        /*0056*/ 	.short	(.L_77 - .L_76)
.L_76:
        /*0058*/ 	.word	0x00000008
.L_77:


//--------------------- .nv.info._Z13conv2d_kernelPfS_S_S_iiiiii --------------------------
	.section	.nv.info._Z13conv2d_kernelPfS_S_S_iiiiii,"",@"SHT_CUDA_INFO"
	.sectionflags	@""
	.align	4


	//----- nvinfo : EIATTR_CUDA_API_VERSION
	.align		4
        /*0000*/ 	.byte	0x04, 0x37
        /*0002*/ 	.short	(.L_79 - .L_78)
.L_78:
        /*0004*/ 	.word	0x00000082


	//----- nvinfo : EIATTR_KPARAM_INFO
	.align		4
.L_79:
        /*0008*/ 	.byte	0x04, 0x17
        /*000a*/ 	.short	(.L_81 - .L_80)
.L_80:
        /*000c*/ 	.word	0x00000000
        /*0010*/ 	.short	0x0009
        /*0012*/ 	.short	0x0034
        /*0014*/ 	.byte	0x00, 0xf0, 0x11, 0x00


	//----- nvinfo : EIATTR_KPARAM_INFO
	.align		4
.L_81:
        /*0018*/ 	.byte	0x04, 0x17
        /*001a*/ 	.short	(.L_83 - .L_82)
.L_82:
        /*001c*/ 	.word	0x00000000
        /*0020*/ 	.short	0x0008
        /*0022*/ 	.short	0x0030
        /*0024*/ 	.byte	0x00, 0xf0, 0x11, 0x00


	//----- nvinfo : EIATTR_KPARAM_INFO
	.align		4
.L_83:
        /*0028*/ 	.byte	0x04, 0x17
        /*002a*/ 	.short	(.L_85 - .L_84)
.L_84:
        /*002c*/ 	.word	0x00000000
        /*0030*/ 	.short	0x0007
        /*0032*/ 	.short	0x002c
        /*0034*/ 	.byte	0x00, 0xf0, 0x11, 0x00


	//----- nvinfo : EIATTR_KPARAM_INFO
	.align		4
.L_85:
        /*0038*/ 	.byte	0x04, 0x17
        /*003a*/ 	.short	(.L_87 - .L_86)
.L_86:
        /*003c*/ 	.word	0x00000000
        /*0040*/ 	.short	0x0006
        /*0042*/ 	.short	0x0028
        /*0044*/ 	.byte	0x00, 0xf0, 0x11, 0x00


	//----- nvinfo : EIATTR_KPARAM_INFO
	.align		4
.L_87:
        /*0048*/ 	.byte	0x04, 0x17
        /*004a*/ 	.short	(.L_89 - .L_88)
.L_88:
        /*004c*/ 	.word	0x00000000
        /*0050*/ 	.short	0x0005
        /*0052*/ 	.short	0x0024
        /*0054*/ 	.byte	0x00, 0xf0, 0x11, 0x00


	//----- nvinfo : EIATTR_KPARAM_INFO
	.align		4
.L_89:
        /*0058*/ 	.byte	0x04, 0x17
        /*005a*/ 	.short	(.L_91 - .L_90)
.L_90:
        /*005c*/ 	.word	0x00000000
        /*0060*/ 	.short	0x0004
        /*0062*/ 	.short	0x0020
        /*0064*/ 	.byte	0x00, 0xf0, 0x11, 0x00


	//----- nvinfo : EIATTR_KPARAM_INFO
	.align		4
.L_91:
        /*0068*/ 	.byte	0x04, 0x17
        /*006a*/ 	.short	(.L_93 - .L_92)
.L_92:
        /*006c*/ 	.word	0x00000000
        /*0070*/ 	.short	0x0003
        /*0072*/ 	.short	0x0018
        /*0074*/ 	.byte	0x00, 0xf5, 0x21, 0x00


	//----- nvinfo : EIATTR_KPARAM_INFO
	.align		4
.L_93:
        /*0078*/ 	.byte	0x04, 0x17
        /*007a*/ 	.short	(.L_95 - .L_94)
.L_94:
        /*007c*/ 	.word	0x00000000
        /*0080*/ 	.short	0x0002
        /*0082*/ 	.short	0x0010
        /*0084*/ 	.byte	0x00, 0xf5, 0x21, 0x00


	//----- nvinfo : EIATTR_KPARAM_INFO
	.align		4
.L_95:
        /*0088*/ 	.byte	0x04, 0x17
        /*008a*/ 	.short	(.L_97 - .L_96)
.L_96:
        /*008c*/ 	.word	0x00000000
        /*0090*/ 	.short	0x0001
        /*0092*/ 	.short	0x0008
        /*0094*/ 	.byte	0x00, 0xf5, 0x21, 0x00


	//----- nvinfo : EIATTR_KPARAM_INFO
	.align		4
.L_97:
        /*0098*/ 	.byte	0x04, 0x17
        /*009a*/ 	.short	(.L_99 - .L_98)
.L_98:
        /*009c*/ 	.word	0x00000000
        /*00a0*/ 	.short	0x0000
        /*00a2*/ 	.short	0x0000
        /*00a4*/ 	.byte	0x00, 0xf5, 0x21, 0x00


	//----- nvinfo : EIATTR_SPARSE_MMA_MASK
	.align		4
.L_99:
        /*00a8*/ 	.byte	0x03, 0x50
        /*00aa*/ 	.short	0x0000


	//----- nvinfo : EIATTR_MAXREG_COUNT
	.align		4
        /*00ac*/ 	.byte	0x03, 0x1b
        /*00ae*/ 	.short	0x00ff


	//----- nvinfo : EIATTR_MERCURY_ISA_VERSION
	.align		4
        /*00b0*/ 	.byte	0x03, 0x5f
        /*00b2*/ 	.short	0x0101


	//----- nvinfo : EIATTR_VRC_CTA_INIT_COUNT
	.align		4
        /*00b4*/ 	.byte	0x02, 0x4a
	.zero		1
	.zero		1


	//----- nvinfo : EIATTR_EXIT_INSTR_OFFSETS
	.align		4
        /*00b8*/ 	.byte	0x04, 0x1c
        /*00ba*/ 	.short	(.L_101 - .L_100)


	//   ....[0]....
.L_100:
        /*00bc*/ 	.word	0x000000c0


	//   ....[1]....
        /*00c0*/ 	.word	0x00001630


	//----- nvinfo : EIATTR_CRS_STACK_SIZE
	.align		4
.L_101:
        /*00c4*/ 	.byte	0x04, 0x1e
        /*00c6*/ 	.short	(.L_103 - .L_102)
.L_102:
        /*00c8*/ 	.word	0x00000000


	//----- nvinfo : EIATTR_CBANK_PARAM_SIZE
	.align		4
.L_103:
        /*00cc*/ 	.byte	0x03, 0x19
        /*00ce*/ 	.short	0x0038


	//----- nvinfo : EIATTR_PARAM_CBANK
	.align		4
        /*00d0*/ 	.byte	0x04, 0x0a
        /*00d2*/ 	.short	(.L_105 - .L_104)
	.align		4
.L_104:
        /*00d4*/ 	.word	index@(.nv.constant0._Z13conv2d_kernelPfS_S_S_iiiiii)
        /*00d8*/ 	.short	0x0380
        /*00da*/ 	.short	0x0038


	//----- nvinfo : EIATTR_SW_WAR
	.align		4
.L_105:
        /*00dc*/ 	.byte	0x04, 0x36
        /*00de*/ 	.short	(.L_107 - .L_106)
.L_106:
        /*00e0*/ 	.word	0x00000008
.L_107:


//--------------------- .nv.callgraph             --------------------------
	.section	.nv.callgraph,"",@"SHT_CUDA_CALLGRAPH"
	.align	4
	.sectionentsize	8
	.align		4
        /*0000*/ 	.word	0x00000000
	.align		4
        /*0004*/ 	.word	0xffffffff
	.align		4
        /*0008*/ 	.word	0x00000000
	.align		4
        /*000c*/ 	.word	0xfffffffe
	.align		4
        /*0010*/ 	.word	0x00000000
	.align		4
        /*0014*/ 	.word	0xfffffffd
	.align		4
        /*0018*/ 	.word	0x00000000
	.align		4
        /*001c*/ 	.word	0xfffffffc


//--------------------- .text._Z25cross_entropy_loss_kernelPfPiS_ii --------------------------
	.section	.text._Z25cross_entropy_loss_kernelPfPiS_ii,"ax",@progbits
	.align	128
        .global         _Z25cross_entropy_loss_kernelPfPiS_ii
        .type           _Z25cross_entropy_loss_kernelPfPiS_ii,@function
        .size           _Z25cross_entropy_loss_kernelPfPiS_ii,(.L_x_42 - _Z25cross_entropy_loss_kernelPfPiS_ii)
        .other          _Z25cross_entropy_loss_kernelPfPiS_ii,@"STO_CUDA_ENTRY STV_DEFAULT"
_Z25cross_entropy_loss_kernelPfPiS_ii:
.text._Z25cross_entropy_loss_kernelPfPiS_ii:
[----:B------:R-:W-:Y:S01]  /*0000*/  LDC R1, c[0x0][0x37c] ;  /* 0x0000df00ff017b82 */ /* 0x000fe20000000800 */
[----:B------:R-:W0:Y:S07]  /*0010*/  S2R R0, SR_TID.X ;  /* 0x0000000000007919 */ /* 0x000e2e0000002100 */
[----:B------:R-:W0:Y:S01]  /*0020*/  S2UR UR4, SR_CTAID.X ;  /* 0x00000000000479c3 */ /* 0x000e220000002500 */
[----:B------:R-:W1:Y:S07]  /*0030*/  LDCU UR5, c[0x0][0x398] ;  /* 0x00007300ff0577ac */ /* 0x000e6e0008000800 */
[----:B------:R-:W0:Y:S02]  /*0040*/  LDC R9, c[0x0][0x360] ;  /* 0x0000d800ff097b82 */ /* 0x000e240000000800 */
[----:B0-----:R-:W-:-:S05]  /*0050*/  IMAD R9, R9, UR4, R0 ;  /* 0x0000000409097c24 */ /* 0x001fca000f8e0200 */
[----:B-1----:R-:W-:-:S13]  /*0060*/  ISETP.GE.AND P0, PT, R9, UR5, PT ;  /* 0x0000000509007c0c */ /* 0x002fda000bf06270 */
[----:B------:R-:W-:Y:S05]  /*0070*/  @P0 EXIT ;  /* 0x000000000000094d */ /* 0x000fea0003800000 */
[----:B------:R-:W0:Y:S01]  /*0080*/  LDCU UR5, c[0x0][0x39c] ;  /* 0x00007380ff0577ac */ /* 0x000e220008000800 */
[----:B------:R-:W-:Y:S01]  /*0090*/  HFMA2 R5, -RZ, RZ, 0, 0 ;  /* 0x00000000ff057431 */ /* 0x000fe200000001ff */
[----:B------:R-:W1:Y:S01]  /*00a0*/  LDCU.64 UR8, c[0x0][0x358] ;  /* 0x00006b00ff0877ac */ /* 0x000e620008000a00 */
[----:B0-----:R-:W-:-:S09]  /*00b0*/  UISETP.GE.AND UP0, UPT, UR5, 0x1, UPT ;  /* 0x000000010500788c */ /* 0x001fd2000bf06270 */
[----:B-1----:R-:W-:Y:S05]  /*00c0*/  BRA.U !UP0, `(.L_x_0) ;  /* 0x0000000d08fc7547 */ /* 0x002fea000b800000 */
[----:B------:R-:W0:Y:S08]  /*00d0*/  LDC.64 R6, c[0x0][0x388] ;  /* 0x0000e200ff067b82 */ /* 0x000e300000000a00 */
[----:B------:R-:W1:Y:S01]  /*00e0*/  LDC.64 R2, c[0x0][0x380] ;  /* 0x0000e000ff027b82 */ /* 0x000e620000000a00 */
[----:B0-----:R-:W-:-:S05]  /*00f0*/  IMAD.WIDE R6, R9, 0x4, R6 ;  /* 0x0000000409067825 */ /* 0x001fca00078e0206 */
[----:B------:R-:W2:Y:S01]  /*0100*/  LDG.E R0, desc[UR8][R6.64] ;  /* 0x0000000806007981 */ /* 0x000ea2000c1e1900 */
[----:B------:R-:W-:Y:S01]  /*0110*/  UISETP.GE.U32.AND UP0, UPT, UR5, 0x4, UPT ;  /* 0x000000040500788c */ /* 0x000fe2000bf06070 */
[----:B------:R-:W-:Y:S01]  /*0120*/  MOV R5, RZ ;  /* 0x000000ff00057202 */ /* 0x000fe20000000f00 */
[----:B------:R-:W-:Y:S01]  /*0130*/  ULOP3.LUT UR6, UR5, 0x3, URZ, 0xc0, !UPT ;  /* 0x0000000305067892 */ /* 0x000fe2000f8ec0ff */
[----:B------:R-:W-:Y:S01]  /*0140*/  UMOV UR4, URZ ;  /* 0x000000ff00047c82 */ /* 0x000fe20008000000 */
[----:B--2---:R-:W-:-:S04]  /*0150*/  IMAD R9, R9, UR5, R0 ;  /* 0x0000000509097c24 */ /* 0x004fc8000f8e0200 */
[----:B-1----:R-:W-:Y:S01]  /*0160*/  IMAD.WIDE R2, R9, 0x4, R2 ;  /* 0x0000000409027825 */ /* 0x002fe200078e0202 */
[----:B------:R-:W-:Y:S06]  /*0170*/  BRA.U !UP0, `(.L_x_1) ;  /* 0x00000009082c7547 */ /* 0x000fec000b800000 */
[----:B------:R-:W-:Y:S01]  /*0180*/  IADD3 R10, PT, PT, -R0, RZ, RZ ;  /* 0x000000ff000a7210 */ /* 0x000fe20007ffe1ff */
[----:B------:R-:W-:Y:S01]  /*0190*/  IMAD.MOV.U32 R5, RZ, RZ, RZ ;  /* 0x000000ffff057224 */ /* 0x000fe200078e00ff */
[----:B------:R-:W-:-:S03]  /*01a0*/  ULOP3.LUT UR4, UR5, 0x7ffffffc, URZ, 0xc0, !UPT ;  /* 0x7ffffffc05047892 */ /* 0x000fc6000f8ec0ff */
[----:B------:R-:W-:-:S09]  /*01b0*/  UMOV UR5, URZ ;  /* 0x000000ff00057c82 */ /* 0x000fd20008000000 */
.L_x_10:
[----:B------:R-:W-:Y:S01]  /*01c0*/  ISETP.NE.AND P0, PT, R10, RZ, PT ;  /* 0x000000ff0a00720c */ /* 0x000fe20003f05270 */
[----:B------:R-:W-:-:S12]  /*01d0*/  BSSY.RECONVERGENT B0, `(.L_x_2) ;  /* 0x000001e000007945 */ /* 0x000fd80003800200 */
[----:B------:R-:W-:Y:S05]  /*01e0*/  @P0 BRA `(.L_x_3) ;  /* 0x0000000000700947 */ /* 0x000fea0003800000 */
[----:B------:R-:W2:Y:S01]  /*01f0*/  LDG.E R4, desc[UR8][R2.64] ;  /* 0x0000000802047981 */ /* 0x000ea2000c1e1900 */
[----:B------:R-:W-:Y:S01]  /*0200*/  HFMA2 R9, -RZ, RZ, 1.5048828125, 33.21875 ;  /* 0x3e055027ff097431 */ /* 0x000fe200000001ff */
[----:B--2---:R-:W-:-:S13]  /*0210*/  FSETP.GEU.AND P0, PT, R4, 1.175494350822287508e-38, PT ;  /* 0x008000000400780b */ /* 0x004fda0003f0e000 */
[----:B------:R-:W-:-:S05]  /*0220*/  @!P0 FMUL R4, R4, 8388608 ;  /* 0x4b00000004048820 */ /* 0x000fca0000400000 */
[----:B------:R-:W-:-:S04]  /*0230*/  IADD3 R6, PT, PT, R4, -0x3f2aaaab, RZ ;  /* 0xc0d5555504067810 */ /* 0x000fc80007ffe0ff */
[----:B------:R-:W-:-:S04]  /*0240*/  LOP3.LUT R7, R6, 0xff800000, RZ, 0xc0, !PT ;  /* 0xff80000006077812 */ /* 0x000fc800078ec0ff */
[-C--:B------:R-:W-:Y:S02]  /*0250*/  IADD3 R6, PT, PT, R4, -R7.reuse, RZ ;  /* 0x8000000704067210 */ /* 0x080fe40007ffe0ff */
[----:B------:R-:W-:-:S03]  /*0260*/  I2FP.F32.S32 R7, R7 ;  /* 0x0000000700077245 */ /* 0x000fc60000201400 */
[----:B------:R-:W-:Y:S01]  /*0270*/  FADD R8, R6, -1 ;  /* 0xbf80000006087421 */ /* 0x000fe20000000000 */
[----:B------:R-:W-:Y:S02]  /*0280*/  FSEL R6, RZ, -23, P0 ;  /* 0xc1b80000ff067808 */ /* 0x000fe40000000000 */
[----:B------:R-:W-:Y:S01]  /*0290*/  ISETP.GT.U32.AND P0, PT, R4, 0x7f7fffff, PT ;  /* 0x7f7fffff0400780c */ /* 0x000fe20003f04070 */
[C---:B------:R-:W-:Y:S02]  /*02a0*/  FFMA R9, R8.reuse, -R9, 0.14084610342979431152 ;  /* 0x3e1039f608097423 */ /* 0x040fe40000000809 */
[----:B------:R-:W-:Y:S01]  /*02b0*/  FFMA R6, R7, 1.1920928955078125e-07, R6 ;  /* 0x3400000007067823 */ /* 0x000fe20000000006 */
[----:B------:R-:W-:Y:S02]  /*02c0*/  IMAD.MOV.U32 R7, RZ, RZ, 0x7f800000 ;  /* 0x7f800000ff077424 */ /* 0x000fe400078e00ff */
[----:B------:R-:W-:-:S04]  /*02d0*/  FFMA R9, R8, R9, -0.12148627638816833496 ;  /* 0xbdf8cdcc08097423 */ /* 0x000fc80000000009 */
[----:B------:R-:W-:-:S04]  /*02e0*/  FFMA R9, R8, R9, 0.13980610668659210205 ;  /* 0x3e0f295508097423 */ /* 0x000fc80000000009 */
[----:B------:R-:W-:-:S04]  /*02f0*/  FFMA R9, R8, R9, -0.16684235632419586182 ;  /* 0xbe2ad8b908097423 */ /* 0x000fc80000000009 */
[----:B------:R-:W-:-:S04]  /*0300*/  FFMA R9, R8, R9, 0.20012299716472625732 ;  /* 0x3e4ced0b08097423 */ /* 0x000fc80000000009 */
[----:B------:R-:W-:-:S04]  /*0310*/  FFMA R9, R8, R9, -0.24999669194221496582 ;  /* 0xbe7fff2208097423 */ /* 0x000fc80000000009 */
[----:B------:R-:W-:-:S04]  /*0320*/  FFMA R9, R8, R9, 0.33333182334899902344 ;  /* 0x3eaaaa7808097423 */ /* 0x000fc80000000009 */
[----:B------:R-:W-:-:S04]  /*0330*/  FFMA R9, R8, R9, -0.5 ;  /* 0xbf00000008097423 */ /* 0x000fc80000000009 */
[----:B------:R-:W-:-:S04]  /*0340*/  FMUL R9, R8, R9 ;  /* 0x0000000908097220 */ /* 0x000fc80000400000 */
[----:B------:R-:W-:-:S04]  /*0350*/  FFMA R9, R8, R9, R8 ;  /* 0x0000000908097223 */ /* 0x000fc80000000008 */
[----:B------:R-:W-:Y:S01]  /*0360*/  FFMA R6, R6, 0.69314718246459960938, R9 ;  /* 0x3f31721806067823 */ /* 0x000fe20000000009 */
[C---:B------:R-:W-:Y:S01]  /*0370*/  @P0 FFMA R6, R4.reuse, R7, +INF ;  /* 0x7f80000004060423 */ /* 0x040fe20000000007 */
[----:B------:R-:W-:-:S04]  /*0380*/  FSETP.NEU.AND P0, PT, R4, RZ, PT ;  /* 0x000000ff0400720b */ /* 0x000fc80003f0d000 */
[----:B------:R-:W-:-:S05]  /*0390*/  FSEL R6, R6, -INF , P0 ;  /* 0xff80000006067808 */ /* 0x000fca0000000000 */
[----:B------:R-:W-:-:S07]  /*03a0*/  FADD R5, R5, -R6 ;  /* 0x8000000605057221 */ /* 0x000fce0000000000 */
.L_x_3:
[----:B------:R-:W-:Y:S05]  /*03b0*/  BSYNC.RECONVERGENT B0 ;  /* 0x0000000000007941 */ /* 0x000fea0003800200 */
.L_x_2:
[----:B------:R-:W-:Y:S01]  /*03c0*/  UIADD3 UR7, UPT, UPT, UR5, 0x1, URZ ;  /* 0x0000000105077890 */ /* 0x000fe2000fffe0ff */
[----:B------:R-:W-:Y:S05]  /*03d0*/  BSSY.RECONVERGENT B0, `(.L_x_4) ;  /* 0x000001f000007945 */ /* 0x000fea0003800200 */
[----:B------:R-:W-:-:S13]  /*03e0*/  ISETP.NE.AND P0, PT, R0, UR7, PT ;  /* 0x0000000700007c0c */ /* 0x000fda000bf05270 */
[----:B------:R-:W-:Y:S05]  /*03f0*/  @P0 BRA `(.L_x_5) ;  /* 0x0000000000700947 */ /* 0x000fea0003800000 */
[----:B------:R-:W2:Y:S01]  /*0400*/  LDG.E R4, desc[UR8][R2.64] ;  /* 0x0000000802047981 */ /* 0x000ea2000c1e1900 */
[----:B------:R-:W-:Y:S02]  /*0410*/  MOV R9, 0x3e055027 ;  /* 0x3e05502700097802 */ /* 0x000fe40000000f00 */
        /* <DEDUP_REMOVED lines=26> */
.L_x_5:
[----:B------:R-:W-:Y:S05]  /*05c0*/  BSYNC.RECONVERGENT B0 ;  /* 0x0000000000007941 */ /* 0x000fea0003800200 */
.L_x_4:
[----:B------:R-:W-:Y:S01]  /*05d0*/  UIADD3 UR7, UPT, UPT, UR5, 0x2, URZ ;  /* 0x0000000205077890 */ /* 0x000fe2000fffe0ff */
[----:B------:R-:W-:Y:S05]  /*05e0*/  BSSY.RECONVERGENT B0, `(.L_x_6) ;  /* 0x000001f000007945 */ /* 0x000fea0003800200 */
[----:B------:R-:W-:-:S13]  /*05f0*/  ISETP.NE.AND P0, PT, R0, UR7, PT ;  /* 0x0000000700007c0c */ /* 0x000fda000bf05270 */
        /* <DEDUP_REMOVED lines=29> */
.L_x_7:
[----:B------:R-:W-:Y:S05]  /*07d0*/  BSYNC.RECONVERGENT B0 ;  /* 0x0000000000007941 */ /* 0x000fea0003800200 */
.L_x_6:
        /* <DEDUP_REMOVED lines=32> */
.L_x_9:
[----:B------:R-:W-:Y:S05]  /*09e0*/  BSYNC.RECONVERGENT B0 ;  /* 0x0000000000007941 */ /* 0x000fea0003800200 */
.L_x_8:
[----:B------:R-:W-:Y:S01]  /*09f0*/  UIADD3 UR5, UPT, UPT, UR5, 0x4, URZ ;  /* 0x0000000405057890 */ /* 0x000fe2000fffe0ff */
[----:B------:R-:W-:-:S03]  /*0a00*/  IADD3 R10, PT, PT, R10, 0x4, RZ ;  /* 0x000000040a0a7810 */ /* 0x000fc60007ffe0ff */
[----:B------:R-:W-:-:S09]  /*0a10*/  UISETP.NE.AND UP0, UPT, UR5, UR4, UPT ;  /* 0x000000040500728c */ /* 0x000fd2000bf05270 */
[----:B------:R-:W-:Y:S05]  /*0a20*/  BRA.U UP0, `(.L_x_10) ;  /* 0xfffffff500e47547 */ /* 0x000fea000b83ffff */
.L_x_1:
[----:B------:R-:W-:-:S09]  /*0a30*/  UISETP.NE.AND UP0, UPT, UR6, URZ, UPT ;  /* 0x000000ff0600728c */ /* 0x000fd2000bf05270 */
[----:B------:R-:W-:Y:S05]  /*0a40*/  BRA.U !UP0, `(.L_x_0) ;  /* 0x00000005089c7547 */ /* 0x000fea000b800000 */
[----:B------:R-:W-:-:S09]  /*0a50*/  UISETP.NE.AND UP0, UPT, UR6, 0x1, UPT ;  /* 0x000000010600788c */ /* 0x000fd2000bf05270 */
[----:B------:R-:W-:Y:S05]  /*0a60*/  BRA.U !UP0, `(.L_x_11) ;  /* 0x0000000508087547 */ /* 0x000fea000b800000 */
[----:B------:R-:W-:Y:S01]  /*0a70*/  ISETP.NE.AND P0, PT, R0, UR4, PT ;  /* 0x0000000400007c0c */ /* 0x000fe2000bf05270 */
[----:B------:R-:W-:-:S12]  /*0a80*/  BSSY.RECONVERGENT B0, `(.L_x_12) ;  /* 0x000001e000007945 */ /* 0x000fd80003800200 */
[----:B------:R-:W-:Y:S05]  /*0a90*/  @P0 BRA `(.L_x_13) ;  /* 0x0000000000700947 */ /* 0x000fea0003800000 */
[----:B------:R-:W2:Y:S01]  /*0aa0*/  LDG.E R4, desc[UR8][R2.64] ;  /* 0x0000000802047981 */ /* 0x000ea2000c1e1900 */
[----:B------:R-:W-:Y:S01]  /*0ab0*/  IMAD.MOV.U32 R9, RZ, RZ, 0x3e055027 ;  /* 0x3e055027ff097424 */ /* 0x000fe200078e00ff */
        /* <DEDUP_REMOVED lines=11> */
[----:B------:R-:W-:Y:S01]  /*0b70*/  MOV R7, 0x7f800000 ;  /* 0x7f80000000077802 */ /* 0x000fe20000000f00 */
        /* <DEDUP_REMOVED lines=14> */
.L_x_13:
[----:B------:R-:W-:Y:S05]  /*0c60*/  BSYNC.RECONVERGENT B0 ;  /* 0x0000000000007941 */ /* 0x000fea0003800200 */
.L_x_12:
[----:B------:R-:W-:Y:S01]  /*0c70*/  UIADD3 UR5, UPT, UPT, UR4, 0x1, URZ ;  /* 0x0000000104057890 */ /* 0x000fe2000fffe0ff */
[----:B------:R-:W-:Y:S01]  /*0c80*/  BSSY.RECONVERGENT B0, `(.L_x_11) ;  /* 0x0000020000007945 */ /* 0x000fe20003800200 */
[----:B------:R-:W-:-:S04]  /*0c90*/  UIADD3 UR4, UPT, UPT, UR4, 0x2, URZ ;  /* 0x0000000204047890 */ /* 0x000fc8000fffe0ff */
[----:B------:R-:W-:-:S13]  /*0ca0*/  ISETP.NE.AND P0, PT, R0, UR5, PT ;  /* 0x0000000500007c0c */ /* 0x000fda000bf05270 */
        /* <DEDUP_REMOVED lines=29> */
.L_x_14:
[----:B------:R-:W-:Y:S05]  /*0e80*/  BSYNC.RECONVERGENT B0 ;  /* 0x0000000000007941 */ /* 0x000fea0003800200 */
.L_x_11:
[----:B------:R-:W0:Y:S01]  /*0e90*/  LDC R4, c[0x0][0x39c] ;  /* 0x0000e700ff047b82 */ /* 0x000e220000000800 */
[----:B------:R-:W-:Y:S01]  /*0ea0*/  ISETP.NE.AND P0, PT, R0, UR4, PT ;  /* 0x0000000400007c0c */ /* 0x000fe2000bf05270 */
[----:B------:R-:W-:Y:S01]  /*0eb0*/  BSSY.RECONVERGENT B0, `(.L_x_0) ;  /* 0x0000020000007945 */ /* 0x000fe20003800200 */
[----:B0-----:R-:W-:-:S04]  /*0ec0*/  LOP3.LUT R0, R4, 0x1, RZ, 0xc0, !PT ;  /* 0x0000000104007812 */ /* 0x001fc800078ec0ff */
[----:B------:R-:W-:-:S13]  /*0ed0*/  ISETP.NE.U32.OR P0, PT, R0, 0x1, P0 ;  /* 0x000000010000780c */ /* 0x000fda0000705470 */
[----:B------:R-:W-:Y:S05]  /*0ee0*/  @P0 BRA `(.L_x_15) ;  /* 0x0000000000700947 */ /* 0x000fea0003800000 */
[----:B------:R0:W2:Y:S01]  /*0ef0*/  LDG.E R0, desc[UR8][R2.64] ;  /* 0x0000000802007981 */ /* 0x0000a2000c1e1900 */
[----:B------:R-:W-:Y:S01]  /*0f00*/  IMAD.MOV.U32 R9, RZ, RZ, 0x3e055027 ;  /* 0x3e055027ff097424 */ /* 0x000fe200078e00ff */
[----:B0-----:R-:W-:Y:S02]  /*0f10*/  MOV R3, 0x7f800000 ;  /* 0x7f80000000037802 */ /* 0x001fe40000000f00 */
[----:B--2---:R-:W-:-:S04]  /*0f20*/  FSETP.GEU.AND P0, PT, R0, 1.175494350822287508e-38, PT ;  /* 0x008000000000780b */ /* 0x004fc80003f0e000 */
[----:B------:R-:W-:-:S09]  /*0f30*/  FSEL R2, RZ, -23, P0 ;  /* 0xc1b80000ff027808 */ /* 0x000fd20000000000 */
[----:B------:R-:W-:-:S05]  /*0f40*/  @!P0 FMUL R0, R0, 8388608 ;  /* 0x4b00000000008820 */ /* 0x000fca0000400000 */
[C---:B------:R-:W-:Y:S02]  /*0f50*/  IADD3 R4, PT, PT, R0.reuse, -0x3f2aaaab, RZ ;  /* 0xc0d5555500047810 */ /* 0x040fe40007ffe0ff */
[----:B------:R-:W-:Y:S02]  /*0f60*/  ISETP.GT.U32.AND P0, PT, R0, 0x7f7fffff, PT ;  /* 0x7f7fffff0000780c */ /* 0x000fe40003f04070 */
[----:B------:R-:W-:-:S04]  /*0f70*/  LOP3.LUT R7, R4, 0xff800000, RZ, 0xc0, !PT ;  /* 0xff80000004077812 */ /* 0x000fc800078ec0ff */
[-C--:B------:R-:W-:Y:S02]  /*0f80*/  IADD3 R4, PT, PT, R0, -R7.reuse, RZ ;  /* 0x8000000700047210 */ /* 0x080fe40007ffe0ff */
[----:B------:R-:W-:-:S03]  /*0f90*/  I2FP.F32.S32 R7, R7 ;  /* 0x0000000700077245 */ /* 0x000fc60000201400 */
[----:B------:R-:W-:Y:S02]  /*0fa0*/  FADD R4, R4, -1 ;  /* 0xbf80000004047421 */ /* 0x000fe40000000000 */
[----:B------:R-:W-:Y:S02]  /*0fb0*/  FFMA R2, R7, 1.1920928955078125e-07, R2 ;  /* 0x3400000007027823 */ /* 0x000fe40000000002 */
[----:B------:R-:W-:-:S04]  /*0fc0*/  FFMA R9, R4, -R9, 0.14084610342979431152 ;  /* 0x3e1039f604097423 */ /* 0x000fc80000000809 */
        /* <DEDUP_REMOVED lines=14> */
.L_x_15:
[----:B------:R-:W-:Y:S05]  /*10b0*/  BSYNC.RECONVERGENT B0 ;  /* 0x0000000000007941 */ /* 0x000fea0003800200 */
.L_x_0:
[----:B------:R-:W0:Y:S01]  /*10c0*/  LDCU UR4, c[0x0][0x398] ;  /* 0x00007300ff0477ac */ /* 0x000e220008000800 */
[----:B------:R-:W-:Y:S01]  /*10d0*/  BSSY.RECONVERGENT B0, `(.L_x_16) ;  /* 0x000000d000007945 */ /* 0x000fe20003800200 */
[----:B0-----:R-:W-:-:S04]  /*10e0*/  I2FP.F32.S32 R4, UR4 ;  /* 0x0000000400047c45 */ /* 0x001fc80008201400 */
[----:B------:R-:W0:Y:S08]  /*10f0*/  MUFU.RCP R3, R4 ;  /* 0x0000000400037308 */ /* 0x000e300000001000 */
[----:B------:R-:W1:Y:S01]  /*1100*/  FCHK P0, R5, R4 ;  /* 0x0000000405007302 */ /* 0x000e620000000000 */
[----:B0-----:R-:W-:-:S04]  /*1110*/  FFMA R0, -R4, R3, 1 ;  /* 0x3f80000004007423 */ /* 0x001fc80000000103 */
[----:B------:R-:W-:-:S04]  /*1120*/  FFMA R0, R3, R0, R3 ;  /* 0x0000000003007223 */ /* 0x000fc80000000003 */
[----:B------:R-:W-:-:S04]  /*1130*/  FFMA R3, R0, R5, RZ ;  /* 0x0000000500037223 */ /* 0x000fc800000000ff */
[----:B------:R-:W-:-:S04]  /*1140*/  FFMA R2, -R4, R3, R5 ;  /* 0x0000000304027223 */ /* 0x000fc80000000105 */
[----:B------:R-:W-:Y:S01]  /*1150*/  FFMA R7, R0, R2, R3 ;  /* 0x0000000200077223 */ /* 0x000fe20000000003 */
[----:B-1----:R-:W-:Y:S06]  /*1160*/  @!P0 BRA `(.L_x_17) ;  /* 0x00000000000c8947 */ /* 0x002fec0003800000 */
[----:B------:R-:W-:Y:S02]  /*1170*/  MOV R3, R5 ;  /* 0x0000000500037202 */ /* 0x000fe40000000f00 */
[----:B------:R-:W-:-:S07]  /*1180*/  MOV R2, 0x11a0 ;  /* 0x000011a000027802 */ /* 0x000fce0000000f00 */
[----:B------:R-:W-:Y:S05]  /*1190*/  CALL.REL.NOINC `($__internal_0_$__cuda_sm3x_div_rn_noftz_f32_slowpath) ;  /* 0x0000000000107944 */ /* 0x000fea0003c00000 */
.L_x_17:
[----:B------:R-:W-:Y:S05]  /*11a0*/  BSYNC.RECONVERGENT B0 ;  /* 0x0000000000007941 */ /* 0x000fea0003800200 */
.L_x_16:
[----:B------:R-:W0:Y:S02]  /*11b0*/  LDC.64 R2, c[0x0][0x390] ;  /* 0x0000e400ff027b82 */ /* 0x000e240000000a00 */
[----:B0-----:R-:W-:Y:S01]  /*11c0*/  REDG.E.ADD.F32.FTZ.RN.STRONG.GPU desc[UR8][R2.64], R7 ;  /* 0x00000007020079a6 */ /* 0x001fe2000c12f308 */
[----:B------:R-:W-:Y:S05]  /*11d0*/  EXIT ;  /* 0x000000000000794d */ /* 0x000fea0003800000 */
        .weak           $__internal_0_$__cuda_sm3x_div_rn_noftz_f32_slowpath
        .type           $__internal_0_$__cuda_sm3x_div_rn_noftz_f32_slowpath,@function
        .size           $__internal_0_$__cuda_sm3x_div_rn_noftz_f32_slowpath,(.L_x_42 - $__internal_0_$__cuda_sm3x_div_rn_noftz_f32_slowpath)
$__internal_0_$__cuda_sm3x_div_rn_noftz_f32_slowpath:
[----:B------:R-:W-:Y:S01]  /*11e0*/  SHF.R.U32.HI R5, RZ, 0x17, R4 ;  /* 0x00000017ff057819 */ /* 0x000fe20000011604 */
[----:B------:R-:W-:Y:S01]  /*11f0*/  BSSY.RECONVERGENT B1, `(.L_x_18) ;  /* 0x0000063000017945 */ /* 0x000fe20003800200 */
[----:B------:R-:W-:Y:S02]  /*1200*/  SHF.R.U32.HI R0, RZ, 0x17, R3 ;  /* 0x00000017ff007819 */ /* 0x000fe40000011603 */
[----:B------:R-:W-:Y:S02]  /*1210*/  LOP3.LUT R5, R5, 0xff, RZ, 0xc0, !PT ;  /* 0x000000ff05057812 */ /* 0x000fe400078ec0ff */
[----:B------:R-:W-:Y:S02]  /*1220*/  LOP3.LUT R10, R0, 0xff, RZ, 0xc0, !PT ;  /* 0x000000ff000a7812 */ /* 0x000fe400078ec0ff */
[----:B------:R-:W-:-:S03]  /*1230*/  IADD3 R7, PT, PT, R5, -0x1, RZ ;  /* 0xffffffff05077810 */ /* 0x000fc60007ffe0ff */
[----:B------:R-:W-:Y:S01]  /*1240*/  VIADD R8, R10, 0xffffffff ;  /* 0xffffffff0a087836 */ /* 0x000fe20000000000 */
[----:B------:R-:W-:-:S04]  /*1250*/  ISETP.GT.U32.AND P0, PT, R7, 0xfd, PT ;  /* 0x000000fd0700780c */ /* 0x000fc80003f04070 */
[----:B------:R-:W-:-:S13]  /*1260*/  ISETP.GT.U32.OR P0, PT, R8, 0xfd, P0 ;  /* 0x000000fd0800780c */ /* 0x000fda0000704470 */
[----:B------:R-:W-:Y:S01]  /*1270*/  @!P0 MOV R6, RZ ;  /* 0x000000ff00068202 */ /* 0x000fe20000000f00 */
[----:B------:R-:W-:Y:S06]  /*1280*/  @!P0 BRA `(.L_x_19) ;  /* 0x0000000000608947 */ /* 0x000fec0003800000 */
[----:B------:R-:W-:Y:S02]  /*1290*/  FSETP.GTU.FTZ.AND P0, PT, |R3|, +INF , PT ;  /* 0x7f8000000300780b */ /* 0x000fe40003f1c200 */
[----:B------:R-:W-:Y:S02]  /*12a0*/  FSETP.GTU.FTZ.AND P1, PT, |R4|, +INF , PT ;  /* 0x7f8000000400780b */ /* 0x000fe40003f3c200 */
[----:B------:R-:W-:Y:S02]  /*12b0*/  MOV R0, R4 ;  /* 0x0000000400007202 */ /* 0x000fe40000000f00 */
[----:B------:R-:W-:-:S13]  /*12c0*/  PLOP3.LUT P0, PT, P0, P1, PT, 0xf8, 0x8f ;  /* 0x00000000008f781c */ /* 0x000fda0000703f70 */
[----:B------:R-:W-:Y:S05]  /*12d0*/  @P0 BRA `(.L_x_20) ;  /* 0x00000004004c0947 */ /* 0x000fea0003800000 */
[----:B------:R-:W-:-:S13]  /*12e0*/  LOP3.LUT P0, RZ, R4, 0x7fffffff, R3, 0xc8, !PT ;  /* 0x7fffffff04ff7812 */ /* 0x000fda000780c803 */
[----:B------:R-:W-:Y:S05]  /*12f0*/  @!P0 BRA `(.L_x_21) ;  /* 0x00000004003c8947 */ /* 0x000fea0003800000 */
[C---:B------:R-:W-:Y:S02]  /*1300*/  FSETP.NEU.FTZ.AND P2, PT, |R3|.reuse, +INF , PT ;  /* 0x7f8000000300780b */ /* 0x040fe40003f5d200 */
[----:B------:R-:W-:Y:S02]  /*1310*/  FSETP.NEU.FTZ.AND P1, PT, |R0|, +INF , PT ;  /* 0x7f8000000000780b */ /* 0x000fe40003f3d200 */
[----:B------:R-:W-:-:S11]  /*1320*/  FSETP.NEU.FTZ.AND P0, PT, |R3|, +INF , PT ;  /* 0x7f8000000300780b */ /* 0x000fd60003f1d200 */
[----:B------:R-:W-:Y:S05]  /*1330*/  @!P1 BRA !P2, `(.L_x_21) ;  /* 0x00000004002c9947 */ /* 0x000fea0005000000 */
[----:B------:R-:W-:-:S04]  /*1340*/  LOP3.LUT P2, RZ, R3, 0x7fffffff, RZ, 0xc0, !PT ;  /* 0x7fffffff03ff7812 */ /* 0x000fc8000784c0ff */
[----:B------:R-:W-:-:S13]  /*1350*/  PLOP3.LUT P1, PT, P1, P2, PT, 0x2f, 0xf2 ;  /* 0x0000000000f2781c */ /* 0x000fda0000f24577 */
[----:B------:R-:W-:Y:S05]  /*1360*/  @P1 BRA `(.L_x_22) ;  /* 0x0000000400181947 */ /* 0x000fea0003800000 */
[----:B------:R-:W-:-:S04]  /*1370*/  LOP3.LUT P1, RZ, R4, 0x7fffffff, RZ, 0xc0, !PT ;  /* 0x7fffffff04ff7812 */ /* 0x000fc8000782c0ff */
[----:B------:R-:W-:-:S13]  /*1380*/  PLOP3.LUT P0, PT, P0, P1, PT, 0x2f, 0xf2 ;  /* 0x0000000000f2781c */ /* 0x000fda0000702577 */
[----:B------:R-:W-:Y:S05]  /*1390*/  @P0 BRA `(.L_x_23) ;  /* 0x0000000400000947 */ /* 0x000fea0003800000 */
[----:B------:R-:W-:Y:S02]  /*13a0*/  ISETP.GE.AND P0, PT, R8, RZ, PT ;  /* 0x000000ff0800720c */ /* 0x000fe40003f06270 */
[----:B------:R-:W-:-:S11]  /*13b0*/  ISETP.GE.AND P1, PT, R7, RZ, PT ;  /* 0x000000ff0700720c */ /* 0x000fd60003f26270 */
[----:B------:R-:W-:Y:S01]  /*13c0*/  @P0 MOV R6, RZ ;  /* 0x000000ff00060202 */ /* 0x000fe20000000f00 */
[----:B------:R-:W-:Y:S02]  /*13d0*/  @!P0 IMAD.MOV.U32 R6, RZ, RZ, -0x40 ;  /* 0xffffffc0ff068424 */ /* 0x000fe400078e00ff */
[----:B------:R-:W-:Y:S01]  /*13e0*/  @!P0 FFMA R3, R3, 1.84467440737095516160e+19, RZ ;  /* 0x5f80000003038823 */ /* 0x000fe200000000ff */
[----:B------:R-:W-:Y:S02]  /*13f0*/  @!P1 FFMA R4, R0, 1.84467440737095516160e+19, RZ ;  /* 0x5f80000000049823 */ /* 0x000fe400000000ff */
[----:B------:R-:W-:-:S07]  /*1400*/  @!P1 IADD3 R6, PT, PT, R6, 0x40, RZ ;  /* 0x0000004006069810 */ /* 0x000fce0007ffe0ff */
.L_x_19:
[----:B------:R-:W-:Y:S01]  /*1410*/  LEA R7, R5, 0xc0800000, 0x17 ;  /* 0xc080000005077811 */ /* 0x000fe200078eb8ff */
[----:B------:R-:W-:Y:S03]  /*1420*/  BSSY.RECONVERGENT B2, `(.L_x_24) ;  /* 0x0000036000027945 */ /* 0x000fe60003800200 */
[----:B------:R-:W-:Y:S02]  /*1430*/  IADD3 R7, PT, PT, -R7, R4, RZ ;  /* 0x0000000407077210 */ /* 0x000fe40007ffe1ff */
[----:B------:R-:W-:Y:S02]  /*1440*/  IADD3 R4, PT, PT, R10, -0x7f, RZ ;  /* 0xffffff810a047810 */ /* 0x000fe40007ffe0ff */
[----:B------:R-:W0:Y:S01]  /*1450*/  MUFU.RCP R8, R7 ;  /* 0x0000000700087308 */ /* 0x000e220000001000 */
[----:B------:R-:W-:Y:S01]  /*1460*/  FADD.FTZ R9, -R7, -RZ ;  /* 0x800000ff07097221 */ /* 0x000fe20000010100 */
[C---:B------:R-:W-:Y:S01]  /*1470*/  IADD3 R5, PT, PT, R4.reuse, 0x7f, -R5 ;  /* 0x0000007f04057810 */ /* 0x040fe20007ffe805 */
[----:B------:R-:W-:-:S04]  /*1480*/  IMAD R0, R4, -0x800000, R3 ;  /* 0xff80000004007824 */ /* 0x000fc800078e0203 */
[----:B------:R-:W-:Y:S02]  /*1490*/  IMAD.IADD R5, R5, 0x1, R6 ;  /* 0x0000000105057824 */ /* 0x000fe400078e0206 */
[----:B0-----:R-:W-:-:S04]  /*14a0*/  FFMA R11, R8, R9, 1 ;  /* 0x3f800000080b7423 */ /* 0x001fc80000000009 */
[----:B------:R-:W-:-:S04]  /*14b0*/  FFMA R10, R8, R11, R8 ;  /* 0x0000000b080a7223 */ /* 0x000fc80000000008 */
[----:B------:R-:W-:-:S04]  /*14c0*/  FFMA R3, R0, R10, RZ ;  /* 0x0000000a00037223 */ /* 0x000fc800000000ff */
[----:B------:R-:W-:-:S04]  /*14d0*/  FFMA R8, R9, R3, R0 ;  /* 0x0000000309087223 */ /* 0x000fc80000000000 */
[----:B------:R-:W-:-:S04]  /*14e0*/  FFMA R11, R10, R8, R3 ;  /* 0x000000080a0b7223 */ /* 0x000fc80000000003 */
[----:B------:R-:W-:-:S04]  /*14f0*/  FFMA R8, R9, R11, R0 ;  /* 0x0000000b09087223 */ /* 0x000fc80000000000 */
[----:B------:R-:W-:-:S05]  /*1500*/  FFMA R3, R10, R8, R11 ;  /* 0x000000080a037223 */ /* 0x000fca000000000b */
[----:B------:R-:W-:-:S04]  /*1510*/  SHF.R.U32.HI R0, RZ, 0x17, R3 ;  /* 0x00000017ff007819 */ /* 0x000fc80000011603 */
[----:B------:R-:W-:-:S04]  /*1520*/  LOP3.LUT R0, R0, 0xff, RZ, 0xc0, !PT ;  /* 0x000000ff00007812 */ /* 0x000fc800078ec0ff */
[----:B------:R-:W-:-:S04]  /*1530*/  IADD3 R6, PT, PT, R0, R5, RZ ;  /* 0x0000000500067210 */ /* 0x000fc80007ffe0ff */
[----:B------:R-:W-:-:S04]  /*1540*/  IADD3 R0, PT, PT, R6, -0x1, RZ ;  /* 0xffffffff06007810 */ /* 0x000fc80007ffe0ff */
[----:B------:R-:W-:-:S13]  /*1550*/  ISETP.GE.U32.AND P0, PT, R0, 0xfe, PT ;  /* 0x000000fe0000780c */ /* 0x000fda0003f06070 */
[----:B------:R-:W-:Y:S05]  /*1560*/  @!P0 BRA `(.L_x_25) ;  /* 0x0000000000808947 */ /* 0x000fea0003800000 */
[----:B------:R-:W-:-:S13]  /*1570*/  ISETP.GT.AND P0, PT, R6, 0xfe, PT ;  /* 0x000000fe0600780c */ /* 0x000fda0003f04270 */
[----:B------:R-:W-:Y:S05]  /*1580*/  @P0 BRA `(.L_x_26) ;  /* 0x00000000006c0947 */ /* 0x000fea0003800000 */
[----:B------:R-:W-:-:S13]  /*1590*/  ISETP.GE.AND P0, PT, R6, 0x1, PT ;  /* 0x000000010600780c */ /* 0x000fda0003f06270 */
[----:B------:R-:W-:Y:S05]  /*15a0*/  @P0 BRA `(.L_x_27) ;  /* 0x0000000000740947 */ /* 0x000fea0003800000 */
[----:B------:R-:W-:Y:S02]  /*15b0*/  ISETP.GE.AND P0, PT, R6, -0x18, PT ;  /* 0xffffffe80600780c */ /* 0x000fe40003f06270 */
[----:B------:R-:W-:-:S11]  /*15c0*/  LOP3.LUT R3, R3, 0x80000000, RZ, 0xc0, !PT ;  /* 0x8000000003037812 */ /* 0x000fd600078ec0ff */
[----:B------:R-:W-:Y:S05]  /*15d0*/  @!P0 BRA `(.L_x_27) ;  /* 0x0000000000688947 */ /* 0x000fea0003800000 */
[-CC-:B------:R-:W-:Y:S01]  /*15e0*/  FFMA.RZ R0, R10, R8.reuse, R11.reuse ;  /* 0x000000080a007223 */ /* 0x180fe2000000c00b */
[----:B------:R-:W-:Y:S01]  /*15f0*/  IADD3 R7, PT, PT, R6, 0x20, RZ ;  /* 0x0000002006077810 */ /* 0x000fe20007ffe0ff */
[-CC-:B------:R-:W-:Y:S01]  /*1600*/  FFMA.RM R5, R10, R8.reuse, R11.reuse ;  /* 0x000000080a057223 */ /* 0x180fe2000000400b */
[----:B------:R-:W-:Y:S02]  /*1610*/  ISETP.NE.AND P2, PT, R6, RZ, PT ;  /* 0x000000ff0600720c */ /* 0x000fe40003f45270 */
[----:B------:R-:W-:Y:S01]  /*1620*/  LOP3.LUT R4, R0, 0x7fffff, RZ, 0xc0, !PT ;  /* 0x007fffff00047812 */ /* 0x000fe200078ec0ff */
[----:B------:R-:W-:Y:S01]  /*1630*/  FFMA.RP R0, R10, R8, R11 ;  /* 0x000000080a007223 */ /* 0x000fe2000000800b */
[----:B------:R-:W-:Y:S01]  /*1640*/  ISETP.NE.AND P1, PT, R6, RZ, PT ;  /* 0x000000ff0600720c */ /* 0x000fe20003f25270 */
[----:B------:R-:W-:Y:S01]  /*1650*/  IMAD.MOV R6, RZ, RZ, -R6 ;  /* 0x000000ffff067224 */ /* 0x000fe200078e0a06 */
[----:B------:R-:W-:Y:S02]  /*1660*/  LOP3.LUT R4, R4, 0x800000, RZ, 0xfc, !PT ;  /* 0x0080000004047812 */ /* 0x000fe400078efcff */
[----:B------:R-:W-:-:S02]  /*1670*/  FSETP.NEU.FTZ.AND P0, PT, R0, R5, PT ;  /* 0x000000050000720b */ /* 0x000fc40003f1d000 */
[----:B------:R-:W-:Y:S02]  /*1680*/  SHF.L.U32 R7, R4, R7, RZ ;  /* 0x0000000704077219 */ /* 0x000fe400000006ff */
[----:B------:R-:W-:Y:S02]  /*1690*/  SEL R5, R6, RZ, P2 ;  /* 0x000000ff06057207 */ /* 0x000fe40001000000 */
[----:B------:R-:W-:Y:S02]  /*16a0*/  ISETP.NE.AND P1, PT, R7, RZ, P1 ;  /* 0x000000ff0700720c */ /* 0x000fe40000f25270 */
[----:B------:R-:W-:Y:S02]  /*16b0*/  SHF.R.U32.HI R5, RZ, R5, R4 ;  /* 0x00000005ff057219 */ /* 0x000fe40000011604 */
[----:B------:R-:W-:Y:S02]  /*16c0*/  PLOP3.LUT P0, PT, P0, P1, PT, 0xf8, 0x8f ;  /* 0x00000000008f781c */ /* 0x000fe40000703f70 */
[----:B------:R-:W-:-:S02]  /*16d0*/  SHF.R.U32.HI R7, RZ, 0x1, R5 ;  /* 0x00000001ff077819 */ /* 0x000fc40000011605 */
[----:B------:R-:W-:-:S04]  /*16e0*/  SEL R0, RZ, 0x1, !P0 ;  /* 0x00000001ff007807 */ /* 0x000fc80004000000 */
[----:B------:R-:W-:-:S04]  /*16f0*/  LOP3.LUT R0, R0, 0x1, R7, 0xf8, !PT ;  /* 0x0000000100007812 */ /* 0x000fc800078ef807 */
[----:B------:R-:W-:-:S04]  /*1700*/  LOP3.LUT R0, R0, R5, RZ, 0xc0, !PT ;  /* 0x0000000500007212 */ /* 0x000fc800078ec0ff */
[----:B------:R-:W-:-:S04]  /*1710*/  IADD3 R0, PT, PT, R7, R0, RZ ;  /* 0x0000000007007210 */ /* 0x000fc80007ffe0ff */
[----:B------:R-:W-:Y:S01]  /*1720*/  LOP3.LUT R3, R0, R3, RZ, 0xfc, !PT ;  /* 0x0000000300037212 */ /* 0x000fe200078efcff */
[----:B------:R-:W-:Y:S06]  /*1730*/  BRA `(.L_x_27) ;  /* 0x0000000000107947 */ /* 0x000fec0003800000 */
.L_x_26:
[----:B------:R-:W-:-:S04]  /*1740*/  LOP3.LUT R3, R3, 0x80000000, RZ, 0xc0, !PT ;  /* 0x8000000003037812 */ /* 0x000fc800078ec0ff */
[----:B------:R-:W-:Y:S01]  /*1750*/  LOP3.LUT R3, R3, 0x7f800000, RZ, 0xfc, !PT ;  /* 0x7f80000003037812 */ /* 0x000fe200078efcff */
[----:B------:R-:W-:Y:S06]  /*1760*/  BRA `(.L_x_27) ;  /* 0x0000000000047947 */ /* 0x000fec0003800000 */
.L_x_25:
[----:B------:R-:W-:-:S07]  /*1770*/  LEA R3, R5, R3, 0x17 ;  /* 0x0000000305037211 */ /* 0x000fce00078eb8ff */
.L_x_27:
[----:B------:R-:W-:Y:S05]  /*1780*/  BSYNC.RECONVERGENT B2 ;  /* 0x0000000000027941 */ /* 0x000fea0003800200 */
.L_x_24:
[----:B------:R-:W-:Y:S05]  /*1790*/  BRA `(.L_x_28) ;  /* 0x0000000000207947 */ /* 0x000fea0003800000 */
.L_x_23:
[----:B------:R-:W-:-:S04]  /*17a0*/  LOP3.LUT R3, R4, 0x80000000, R3, 0x48, !PT ;  /* 0x8000000004037812 */ /* 0x000fc800078e4803 */
[----:B------:R-:W-:Y:S01]  /*17b0*/  LOP3.LUT R3, R3, 0x7f800000, RZ, 0xfc, !PT ;  /* 0x7f80000003037812 */ /* 0x000fe200078efcff */
[----:B------:R-:W-:Y:S06]  /*17c0*/  BRA `(.L_x_28) ;  /* 0x0000000000147947 */ /* 0x000fec0003800000 */
.L_x_22:
[----:B------:R-:W-:Y:S01]  /*17d0*/  LOP3.LUT R3, R4, 0x80000000, R3, 0x48, !PT ;  /* 0x8000000004037812 */ /* 0x000fe200078e4803 */
[----:B------:R-:W-:Y:S06]  /*17e0*/  BRA `(.L_x_28) ;  /* 0x00000000000c7947 */ /* 0x000fec0003800000 */
.L_x_21:
[----:B------:R-:W0:Y:S01]  /*17f0*/  MUFU.RSQ R3, -QNAN ;  /* 0xffc0000000037908 */ /* 0x000e220000001400 */
[----:B------:R-:W-:Y:S05]  /*1800*/  BRA `(.L_x_28) ;  /* 0x0000000000047947 */ /* 0x000fea0003800000 */
.L_x_20:
[----:B------:R-:W-:-:S07]  /*1810*/  FADD.FTZ R3, R3, R0 ;  /* 0x0000000003037221 */ /* 0x000fce0000010000 */
.L_x_28:
[----:B------:R-:W-:Y:S05]  /*1820*/  BSYNC.RECONVERGENT B1 ;  /* 0x0000000000017941 */ /* 0x000fea0003800200 */
.L_x_18:
[----:B0-----:R-:W-:Y:S01]  /*1830*/  MOV R7, R3 ;  /* 0x0000000300077202 */ /* 0x001fe20000000f00 */
[----:B------:R-:W-:-:S04]  /*1840*/  HFMA2 R3, -RZ, RZ, 0, 0 ;  /* 0x00000000ff037431 */ /* 0x000fc800000001ff */
[----:B------:R-:W-:Y:S05]  /*1850*/  RET.REL.NODEC R2 `(_Z25cross_entropy_loss_kernelPfPiS_ii) ;  /* 0xffffffe402e87950 */ /* 0x000fea0003c3ffff */
.L_x_29:
[----:B------:R-:W-:-:S00]  /*1860*/  BRA `(.L_x_29) ;  /* 0xfffffffc00fc7947 */ /* 0x000fc0000383ffff */
[----:B------:R-:W-:-:S00]  /*1870*/  NOP ;  /* 0x0000000000007918 */ /* 0x000fc00000000000 */
        /* <DEDUP_REMOVED lines=8> */
.L_x_42:


//--------------------- .text._Z17max_pool2d_kernelPfS_iiii --------------------------
	.section	.text._Z17max_pool2d_kernelPfS_iiii,"ax",@progbits
	.align	128
        .global         _Z17max_pool2d_kernelPfS_iiii
        .type           _Z17max_pool2d_kernelPfS_iiii,@function
        .size           _Z17max_pool2d_kernelPfS_iiii,(.L_x_44 - _Z17max_pool2d_kernelPfS_iiii)
        .other          _Z17max_pool2d_kernelPfS_iiii,@"STO_CUDA_ENTRY STV_DEFAULT"
_Z17max_pool2d_kernelPfS_iiii:
.text._Z17max_pool2d_kernelPfS_iiii:
[----:B------:R-:W-:Y:S08]  /*0000*/  LDC R1, c[0x0][0x37c] ;  /* 0x0000df00ff017b82 */ /* 0x000ff00000000800 */
[----:B------:R-:W0:Y:S01]  /*0010*/  LDC.64 R2, c[0x0][0x398] ;  /* 0x0000e600ff027b82 */ /* 0x000e220000000a00 */
[----:B------:R-:W1:Y:S07]  /*0020*/  S2R R9, SR_TID.X ;  /* 0x0000000000097919 */ /* 0x000e6e0000002100 */
[----:B------:R-:W2:Y:S08]  /*0030*/  LDC.64 R4, c[0x0][0x390] ;  /* 0x0000e400ff047b82 */ /* 0x000eb00000000a00 */
[----:B------:R-:W1:Y:S08]  /*0040*/  S2UR UR4, SR_CTAID.X ;  /* 0x00000000000479c3 */ /* 0x000e700000002500 */
[----:B------:R-:W1:Y:S01]  /*0050*/  LDC R0, c[0x0][0x360] ;  /* 0x0000d800ff007b82 */ /* 0x000e620000000800 */
[----:B0-----:R-:W-:-:S02]  /*0060*/  LEA.HI R12, R2, R2, RZ, 0x1 ;  /* 0x00000002020c7211 */ /* 0x001fc400078f08ff */
[----:B------:R-:W-:Y:S02]  /*0070*/  LEA.HI R15, R3, R3, RZ, 0x1 ;  /* 0x00000003030f7211 */ /* 0x000fe400078f08ff */
[----:B------:R-:W-:Y:S02]  /*0080*/  SHF.R.S32.HI R12, RZ, 0x1, R12 ;  /* 0x00000001ff0c7819 */ /* 0x000fe4000001140c */
[----:B------:R-:W-:Y:S01]  /*0090*/  SHF.R.S32.HI R15, RZ, 0x1, R15 ;  /* 0x00000001ff0f7819 */ /* 0x000fe2000001140f */
[----:B--2---:R-:W-:-:S04]  /*00a0*/  IMAD R7, R5, R4, RZ ;  /* 0x0000000405077224 */ /* 0x004fc800078e02ff */
[----:B------:R-:W-:-:S04]  /*00b0*/  IMAD R4, R12, R7, RZ ;  /* 0x000000070c047224 */ /* 0x000fc800078e02ff */
[----:B------:R-:W-:Y:S02]  /*00c0*/  IMAD R7, R15, R4, RZ ;  /* 0x000000040f077224 */ /* 0x000fe400078e02ff */
[----:B-1----:R-:W-:-:S05]  /*00d0*/  IMAD R0, R0, UR4, R9 ;  /* 0x0000000400007c24 */ /* 0x002fca000f8e0209 */
[----:B------:R-:W-:-:S13]  /*00e0*/  ISETP.GE.AND P0, PT, R0, R7, PT ;  /* 0x000000070000720c */ /* 0x000fda0003f06270 */
[----:B------:R-:W-:Y:S05]  /*00f0*/  @P0 EXIT ;  /* 0x000000000000094d */ /* 0x000fea0003800000 */
[-C--:B------:R-:W-:Y:S01]  /*0100*/  IMAD R10, R12, R15.reuse, RZ ;  /* 0x0000000f0c0a7224 */ /* 0x080fe200078e02ff */
[----:B------:R-:W-:Y:S01]  /*0110*/  IABS R11, R15 ;  /* 0x0000000f000b7213 */ /* 0x000fe20000000000 */
[----:B------:R-:W0:Y:S01]  /*0120*/  LDCU.64 UR4, c[0x0][0x358] ;  /* 0x00006b00ff0477ac */ /* 0x000e220008000a00 */
[----:B------:R-:W-:Y:S02]  /*0130*/  IABS R14, R12 ;  /* 0x0000000c000e7213 */ /* 0x000fe40000000000 */
[----:B------:R-:W-:Y:S01]  /*0140*/  IABS R18, R10 ;  /* 0x0000000a00127213 */ /* 0x000fe20000000000 */
[----:B------:R-:W1:Y:S01]  /*0150*/  I2F.RP R13, R11 ;  /* 0x0000000b000d7306 */ /* 0x000e620000209400 */
[----:B------:R-:W-:Y:S02]  /*0160*/  IABS R4, R5 ;  /* 0x0000000500047213 */ /* 0x000fe40000000000 */
[----:B------:R-:W-:-:S05]  /*0170*/  ISETP.NE.AND P5, PT, R15, RZ, PT ;  /* 0x000000ff0f00720c */ /* 0x000fca0003fa5270 */
[----:B------:R-:W2:Y:S08]  /*0180*/  I2F.RP R16, R18 ;  /* 0x0000001200107306 */ /* 0x000eb00000209400 */
[----:B-1----:R-:W1:Y:S08]  /*0190*/  MUFU.RCP R13, R13 ;  /* 0x0000000d000d7308 */ /* 0x002e700000001000 */
[----:B--2---:R-:W2:Y:S08]  /*01a0*/  MUFU.RCP R16, R16 ;  /* 0x0000001000107308 */ /* 0x004eb00000001000 */
[----:B------:R-:W-:Y:S01]  /*01b0*/  I2F.RP R20, R14 ;  /* 0x0000000e00147306 */ /* 0x000fe20000209400 */
[----:B-1----:R-:W-:-:S02]  /*01c0*/  VIADD R8, R13, 0xffffffe ;  /* 0x0ffffffe0d087836 */ /* 0x002fc40000000000 */
[----:B------:R-:W-:-:S05]  /*01d0*/  IMAD R13, R10, R5, RZ ;  /* 0x000000050a0d7224 */ /* 0x000fca00078e02ff */
[----:B------:R1:W3:Y:S01]  /*01e0*/  F2I.FTZ.U32.TRUNC.NTZ R9, R8 ;  /* 0x0000000800097305 */ /* 0x0002e2000021f000 */
[----:B--2---:R-:W-:Y:S01]  /*01f0*/  VIADD R6, R16, 0xffffffe ;  /* 0x0ffffffe10067836 */ /* 0x004fe20000000000 */
[----:B------:R-:W-:-:S06]  /*0200*/  IABS R23, R13 ;  /* 0x0000000d00177213 */ /* 0x000fcc0000000000 */
[----:B------:R2:W4:Y:S01]  /*0210*/  F2I.FTZ.U32.TRUNC.NTZ R7, R6 ;  /* 0x0000000600077305 */ /* 0x000522000021f000 */
[----:B-1----:R-:W-:Y:S01]  /*0220*/  IMAD.MOV.U32 R8, RZ, RZ, RZ ;  /* 0x000000ffff087224 */ /* 0x002fe200078e00ff */
[----:B---3--:R-:W-:-:S06]  /*0230*/  IADD3 R16, PT, PT, RZ, -R9, RZ ;  /* 0x80000009ff107210 */ /* 0x008fcc0007ffe0ff */
[----:B------:R-:W1:Y:S01]  /*0240*/  MUFU.RCP R20, R20 ;  /* 0x0000001400147308 */ /* 0x000e620000001000 */
[----:B--2---:R-:W-:Y:S02]  /*0250*/  HFMA2 R6, -RZ, RZ, 0, 0 ;  /* 0x00000000ff067431 */ /* 0x004fe400000001ff */
[----:B------:R-:W-:Y:S02]  /*0260*/  IMAD R17, R16, R11, RZ ;  /* 0x0000000b10117224 */ /* 0x000fe400078e02ff */
[----:B------:R-:W-:Y:S01]  /*0270*/  IMAD.MOV.U32 R16, RZ, RZ, R23 ;  /* 0x000000ffff107224 */ /* 0x000fe200078e0017 */
[----:B------:R-:W-:Y:S01]  /*0280*/  LOP3.LUT R23, R0, R10, RZ, 0x3c, !PT ;  /* 0x0000000a00177212 */ /* 0x000fe200078e3cff */
[----:B----4-:R-:W-:Y:S01]  /*0290*/  IMAD.MOV R21, RZ, RZ, -R7 ;  /* 0x000000ffff157224 */ /* 0x010fe200078e0a07 */
[----:B------:R-:W2:Y:S01]  /*02a0*/  I2F.RP R19, R4 ;  /* 0x0000000400137306 */ /* 0x000ea20000209400 */
[----:B------:R-:W-:Y:S01]  /*02b0*/  IMAD.HI.U32 R8, R9, R17, R8 ;  /* 0x0000001109087227 */ /* 0x000fe200078e0008 */
[----:B------:R-:W-:-:S02]  /*02c0*/  IABS R17, R0 ;  /* 0x0000000000117213 */ /* 0x000fc40000000000 */
[----:B------:R-:W-:Y:S01]  /*02d0*/  ISETP.GE.AND P2, PT, R23, RZ, PT ;  /* 0x000000ff1700720c */ /* 0x000fe20003f46270 */
[----:B------:R-:W-:-:S04]  /*02e0*/  IMAD R21, R21, R18, RZ ;  /* 0x0000001215157224 */ /* 0x000fc800078e02ff */
[----:B------:R-:W-:Y:S01]  /*02f0*/  IMAD.HI.U32 R22, R7, R21, R6 ;  /* 0x0000001507167227 */ /* 0x000fe200078e0006 */
[----:B------:R-:W-:Y:S01]  /*0300*/  IABS R7, R15 ;  /* 0x0000000f00077213 */ /* 0x000fe20000000000 */
[----:B------:R-:W3:Y:S01]  /*0310*/  I2F.RP R6, R16 ;  /* 0x0000001000067306 */ /* 0x000ee20000209400 */
[----:B------:R-:W-:-:S03]  /*0320*/  IABS R21, R10 ;  /* 0x0000000a00157213 */ /* 0x000fc60000000000 */
[----:B------:R-:W-:Y:S01]  /*0330*/  IMAD.MOV R9, RZ, RZ, -R7 ;  /* 0x000000ffff097224 */ /* 0x000fe200078e0a07 */
[----:B------:R-:W-:Y:S01]  /*0340*/  IADD3 R21, PT, PT, RZ, -R21, RZ ;  /* 0x80000015ff157210 */ /* 0x000fe20007ffe0ff */
[----:B-1----:R-:W-:Y:S02]  /*0350*/  VIADD R7, R20, 0xffffffe ;  /* 0x0ffffffe14077836 */ /* 0x002fe40000000000 */
[-C--:B------:R-:W-:Y:S01]  /*0360*/  IMAD.HI.U32 R20, R8, R17.reuse, RZ ;  /* 0x0000001108147227 */ /* 0x080fe200078e00ff */
[----:B--2---:R-:W1:Y:S03]  /*0370*/  MUFU.RCP R19, R19 ;  /* 0x0000001300137308 */ /* 0x004e660000001000 */
[----:B------:R-:W-:-:S04]  /*0380*/  IMAD.HI.U32 R8, R22, R17, RZ ;  /* 0x0000001116087227 */ /* 0x000fc800078e00ff */
[--C-:B------:R-:W-:Y:S01]  /*0390*/  IMAD R21, R8, R21, R17.reuse ;  /* 0x0000001508157224 */ /* 0x100fe200078e0211 */
[----:B---3--:R-:W-:Y:S01]  /*03a0*/  MUFU.RCP R6, R6 ;  /* 0x0000000600067308 */ /* 0x008fe20000001000 */
[----:B------:R-:W-:-:S03]  /*03b0*/  IMAD R22, R20, R9, R17 ;  /* 0x0000000914167224 */ /* 0x000fc600078e0211 */
[----:B------:R-:W-:Y:S02]  /*03c0*/  ISETP.GT.U32.AND P0, PT, R18, R21, PT ;  /* 0x000000151200720c */ /* 0x000fe40003f04070 */
[----:B------:R-:W-:Y:S02]  /*03d0*/  ISETP.GT.U32.AND P6, PT, R11, R22, PT ;  /* 0x000000160b00720c */ /* 0x000fe40003fc4070 */
[----:B------:R-:W2:Y:S01]  /*03e0*/  F2I.FTZ.U32.TRUNC.NTZ R7, R7 ;  /* 0x0000000700077305 */ /* 0x000ea2000021f000 */
[----:B-1----:R-:W-:Y:S01]  /*03f0*/  VIADD R9, R19, 0xffffffe ;  /* 0x0ffffffe13097836 */ /* 0x002fe20000000000 */
[----:B------:R-:W-:-:S04]  /*0400*/  LOP3.LUT R19, R0, R15, RZ, 0x3c, !PT ;  /* 0x0000000f00137212 */ /* 0x000fc800078e3cff */
[----:B------:R-:W-:Y:S02]  /*0410*/  ISETP.GE.AND P1, PT, R19, RZ, PT ;  /* 0x000000ff1300720c */ /* 0x000fe40003f26270 */
[----:B------:R-:W1:Y:S01]  /*0420*/  F2I.FTZ.U32.TRUNC.NTZ R9, R9 ;  /* 0x0000000900097305 */ /* 0x000e62000021f000 */
[----:B------:R-:W-:Y:S01]  /*0430*/  @!P0 IMAD.IADD R21, R21, 0x1, -R18 ;  /* 0x0000000115158824 */ /* 0x000fe200078e0a12 */
[----:B------:R-:W-:Y:S01]  /*0440*/  @!P0 IADD3 R8, PT, PT, R8, 0x1, RZ ;  /* 0x0000000108088810 */ /* 0x000fe20007ffe0ff */
[----:B------:R-:W-:Y:S01]  /*0450*/  @!P6 VIADD R20, R20, 0x1 ;  /* 0x000000011414e836 */ /* 0x000fe20000000000 */
[-C--:B------:R-:W-:Y:S02]  /*0460*/  @!P6 IADD3 R22, PT, PT, R22, -R11.reuse, RZ ;  /* 0x8000000b1616e210 */ /* 0x080fe40007ffe0ff */
[----:B------:R-:W-:Y:S01]  /*0470*/  ISETP.GE.U32.AND P4, PT, R21, R18, PT ;  /* 0x000000121500720c */ /* 0x000fe20003f86070 */
[----:B--2---:R-:W-:Y:S01]  /*0480*/  IMAD.MOV R19, RZ, RZ, -R7 ;  /* 0x000000ffff137224 */ /* 0x004fe200078e0a07 */
[----:B------:R-:W-:-:S02]  /*0490*/  ISETP.GE.U32.AND P3, PT, R22, R11, PT ;  /* 0x0000000b1600720c */ /* 0x000fc40003f66070 */
[----:B------:R-:W-:Y:S01]  /*04a0*/  IADD3 R11, PT, PT, R6, 0xffffffe, RZ ;  /* 0x0ffffffe060b7810 */ /* 0x000fe20007ffe0ff */
[----:B------:R-:W-:Y:S01]  /*04b0*/  IMAD R19, R19, R14, RZ ;  /* 0x0000000e13137224 */ /* 0x000fe200078e02ff */
[----:B------:R-:W-:Y:S02]  /*04c0*/  ISETP.NE.AND P6, PT, R10, RZ, PT ;  /* 0x000000ff0a00720c */ /* 0x000fe40003fc5270 */
[----:B------:R-:W-:Y:S01]  /*04d0*/  MOV R6, RZ ;  /* 0x000000ff00067202 */ /* 0x000fe20000000f00 */
[----:B-1----:R-:W-:Y:S01]  /*04e0*/  IMAD.MOV R21, RZ, RZ, -R9 ;  /* 0x000000ffff157224 */ /* 0x002fe200078e0a09 */
[----:B------:R-:W1:Y:S01]  /*04f0*/  F2I.FTZ.U32.TRUNC.NTZ R11, R11 ;  /* 0x0000000b000b7305 */ /* 0x000e62000021f000 */
[----:B------:R-:W-:Y:S02]  /*0500*/  IABS R22, R13 ;  /* 0x0000000d00167213 */ /* 0x000fe40000000000 */
[----:B------:R-:W-:Y:S02]  /*0510*/  @P4 VIADD R8, R8, 0x1 ;  /* 0x0000000108084836 */ /* 0x000fe40000000000 */
[----:B------:R-:W-:-:S04]  /*0520*/  IMAD.HI.U32 R7, R7, R19, R6 ;  /* 0x0000001307077227 */ /* 0x000fc800078e0006 */
[----:B------:R-:W-:Y:S02]  /*0530*/  IMAD.MOV.U32 R6, RZ, RZ, R8 ;  /* 0x000000ffff067224 */ /* 0x000fe400078e0008 */
[----:B------:R-:W-:Y:S02]  /*0540*/  @P3 VIADD R20, R20, 0x1 ;  /* 0x0000000114143836 */ /* 0x000fe40000000000 */
[----:B------:R-:W-:Y:S02]  /*0550*/  IMAD R19, R21, R4, RZ ;  /* 0x0000000415137224 */ /* 0x000fe400078e02ff */
[----:B------:R-:W-:Y:S01]  /*0560*/  IMAD.MOV.U32 R8, RZ, RZ, RZ ;  /* 0x000000ffff087224 */ /* 0x000fe200078e00ff */
[----:B------:R-:W-:Y:S01]  /*0570*/  @!P1 IADD3 R20, PT, PT, -R20, RZ, RZ ;  /* 0x000000ff14149210 */ /* 0x000fe20007ffe1ff */
[----:B------:R-:W-:Y:S01]  /*0580*/  @!P2 IMAD.MOV R6, RZ, RZ, -R6 ;  /* 0x000000ffff06a224 */ /* 0x000fe200078e0a06 */
[----:B------:R-:W-:Y:S01]  /*0590*/  @!P5 LOP3.LUT R20, RZ, R15, RZ, 0x33, !PT ;  /* 0x0000000fff14d212 */ /* 0x000fe200078e33ff */
[----:B------:R-:W-:Y:S01]  /*05a0*/  IMAD.HI.U32 R8, R9, R19, R8 ;  /* 0x0000001309087227 */ /* 0x000fe200078e0008 */
[----:B------:R-:W-:-:S02]  /*05b0*/  IABS R9, R12 ;  /* 0x0000000c00097213 */ /* 0x000fc40000000000 */
[----:B------:R-:W-:Y:S01]  /*05c0*/  @!P6 LOP3.LUT R6, RZ, R10, RZ, 0x33, !PT ;  /* 0x0000000aff06e212 */ /* 0x000fe200078e33ff */
[--C-:B-1----:R-:W-:Y:S01]  /*05d0*/  IMAD.MOV R21, RZ, RZ, -R11.reuse ;  /* 0x000000ffff157224 */ /* 0x102fe200078e0a0b */
[----:B------:R-:W-:Y:S01]  /*05e0*/  IADD3 R19, PT, PT, RZ, -R9, RZ ;  /* 0x80000009ff137210 */ /* 0x000fe20007ffe0ff */
[----:B------:R-:W-:Y:S01]  /*05f0*/  IMAD.MOV.U32 R10, RZ, RZ, RZ ;  /* 0x000000ffff0a7224 */ /* 0x000fe200078e00ff */
[----:B------:R-:W-:Y:S01]  /*0600*/  IABS R18, R20 ;  /* 0x0000001400127213 */ /* 0x000fe20000000000 */
[----:B------:R-:W-:Y:S01]  /*0610*/  IMAD R21, R21, R16, RZ ;  /* 0x0000001015157224 */ /* 0x000fe200078e02ff */
[----:B------:R-:W-:Y:S01]  /*0620*/  IABS R9, R6 ;  /* 0x0000000600097213 */ /* 0x000fe20000000000 */
[----:B------:R-:W-:Y:S02]  /*0630*/  IMAD.MOV R22, RZ, RZ, -R22 ;  /* 0x000000ffff167224 */ /* 0x000fe400078e0a16 */
[----:B------:R-:W-:-:S04]  /*0640*/  IMAD.HI.U32 R10, R11, R21, R10 ;  /* 0x000000150b0a7227 */ /* 0x000fc800078e000a */
[----:B------:R-:W-:-:S04]  /*0650*/  IMAD.HI.U32 R7, R7, R18, RZ ;  /* 0x0000001207077227 */ /* 0x000fc800078e00ff */
[----:B------:R-:W-:-:S04]  /*0660*/  IMAD.HI.U32 R8, R8, R9, RZ ;  /* 0x0000000908087227 */ /* 0x000fc800078e00ff */
[----:B------:R-:W-:Y:S01]  /*0670*/  IMAD R11, R7, R19, R18 ;  /* 0x00000013070b7224 */ /* 0x000fe200078e0212 */
[----:B------:R-:W-:Y:S01]  /*0680*/  IADD3 R8, PT, PT, -R8, RZ, RZ ;  /* 0x000000ff08087210 */ /* 0x000fe20007ffe1ff */
[----:B------:R-:W-:Y:S02]  /*0690*/  IMAD.MOV.U32 R7, RZ, RZ, R22 ;  /* 0x000000ffff077224 */ /* 0x000fe400078e0016 */
[----:B------:R-:W-:Y:S01]  /*06a0*/  IMAD.HI.U32 R10, R10, R17, RZ ;  /* 0x000000110a0a7227 */ /* 0x000fe200078e00ff */
[----:B------:R-:W-:-:S03]  /*06b0*/  ISETP.GT.U32.AND P0, PT, R14, R11, PT ;  /* 0x0000000b0e00720c */ /* 0x000fc60003f04070 */
[----:B------:R-:W-:Y:S01]  /*06c0*/  IMAD R17, R10, R7, R17 ;  /* 0x000000070a117224 */ /* 0x000fe200078e0211 */
[----:B------:R-:W-:Y:S01]  /*06d0*/  LOP3.LUT R7, R0, R13, RZ, 0x3c, !PT ;  /* 0x0000000d00077212 */ /* 0x000fe200078e3cff */
[----:B------:R-:W-:-:S03]  /*06e0*/  IMAD R9, R4, R8, R9 ;  /* 0x0000000804097224 */ /* 0x000fc600078e0209 */
[----:B------:R-:W-:Y:S02]  /*06f0*/  ISETP.GT.U32.AND P2, PT, R16, R17, PT ;  /* 0x000000111000720c */ /* 0x000fe40003f44070 */
[----:B------:R-:W-:-:S03]  /*0700*/  ISETP.GT.U32.AND P1, PT, R4, R9, PT ;  /* 0x000000090400720c */ /* 0x000fc60003f24070 */
[----:B------:R-:W-:Y:S01]  /*0710*/  @!P0 IMAD.IADD R11, R11, 0x1, -R14 ;  /* 0x000000010b0b8824 */ /* 0x000fe200078e0a0e */
[----:B------:R-:W-:-:S04]  /*0720*/  ISETP.GE.AND P0, PT, R7, RZ, PT ;  /* 0x000000ff0700720c */ /* 0x000fc80003f06270 */
[----:B------:R-:W-:-:S03]  /*0730*/  ISETP.GT.U32.AND P4, PT, R14, R11, PT ;  /* 0x0000000b0e00720c */ /* 0x000fc60003f84070 */
[----:B------:R-:W-:Y:S02]  /*0740*/  @!P2 IMAD.IADD R17, R17, 0x1, -R16 ;  /* 0x000000011111a824 */ /* 0x000fe400078e0a10 */
[----:B------:R-:W-:Y:S01]  /*0750*/  @!P1 IADD3 R9, PT, PT, R9, -R4, RZ ;  /* 0x8000000409099210 */ /* 0x000fe20007ffe0ff */
[----:B------:R-:W-:Y:S01]  /*0760*/  @!P2 VIADD R10, R10, 0x1 ;  /* 0x000000010a0aa836 */ /* 0x000fe20000000000 */
[----:B------:R-:W-:Y:S02]  /*0770*/  ISETP.GE.AND P1, PT, R6, RZ, PT ;  /* 0x000000ff0600720c */ /* 0x000fe40003f26270 */
[----:B------:R-:W-:Y:S01]  /*0780*/  ISETP.GT.U32.AND P5, PT, R4, R9, PT ;  /* 0x000000090400720c */ /* 0x000fe20003fa4070 */
[----:B------:R-:W1:Y:S01]  /*0790*/  LDC.64 R6, c[0x0][0x380] ;  /* 0x0000e000ff067b82 */ /* 0x000e620000000a00 */
[----:B------:R-:W-:Y:S02]  /*07a0*/  ISETP.GE.U32.AND P3, PT, R17, R16, PT ;  /* 0x000000101100720c */ /* 0x000fe40003f66070 */
[----:B------:R-:W-:-:S02]  /*07b0*/  @!P4 IADD3 R11, PT, PT, R11, -R14, RZ ;  /* 0x8000000e0b0bc210 */ /* 0x000fc40007ffe0ff */
[C---:B------:R-:W-:Y:S02]  /*07c0*/  ISETP.GE.AND P2, PT, R20.reuse, RZ, PT ;  /* 0x000000ff1400720c */ /* 0x040fe40003f46270 */
[----:B------:R-:W-:Y:S02]  /*07d0*/  ISETP.NE.AND P4, PT, R5, RZ, PT ;  /* 0x000000ff0500720c */ /* 0x000fe40003f85270 */
[----:B------:R-:W-:-:S03]  /*07e0*/  IADD3 R20, PT, PT, -R20, RZ, RZ ;  /* 0x000000ff14147210 */ /* 0x000fc60007ffe1ff */
[----:B------:R-:W-:Y:S02]  /*07f0*/  @!P5 IADD3 R9, PT, PT, R9, -R4, RZ ;  /* 0x800000040909d210 */ /* 0x000fe40007ffe0ff */
[----:B------:R-:W-:Y:S01]  /*0800*/  @P3 VIADD R10, R10, 0x1 ;  /* 0x000000010a0a3836 */ /* 0x000fe20000000000 */
[----:B------:R-:W-:Y:S01]  /*0810*/  ISETP.NE.AND P5, PT, R13, RZ, PT ;  /* 0x000000ff0d00720c */ /* 0x000fe20003fa5270 */
[----:B------:R-:W-:Y:S01]  /*0820*/  IMAD R4, R15, R20, R0 ;  /* 0x000000140f047224 */ /* 0x000fe200078e0200 */
[----:B------:R-:W-:Y:S01]  /*0830*/  ISETP.NE.AND P3, PT, R12, RZ, PT ;  /* 0x000000ff0c00720c */ /* 0x000fe20003f65270 */
[----:B------:R-:W-:Y:S01]  /*0840*/  @!P0 IMAD.MOV R10, RZ, RZ, -R10 ;  /* 0x000000ffff0a8224 */ /* 0x000fe200078e0a0a */
[----:B------:R-:W-:Y:S02]  /*0850*/  MOV R8, R9 ;  /* 0x0000000900087202 */ /* 0x000fe40000000f00 */
[----:B------:R-:W-:Y:S02]  /*0860*/  @!P2 IADD3 R11, PT, PT, -R11, RZ, RZ ;  /* 0x000000ff0b0ba210 */ /* 0x000fe40007ffe1ff */
[----:B------:R-:W-:Y:S01]  /*0870*/  SHF.L.U32 R4, R4, 0x1, RZ ;  /* 0x0000000104047819 */ /* 0x000fe200000006ff */
[----:B------:R-:W-:Y:S01]  /*0880*/  @!P1 IMAD.MOV R8, RZ, RZ, -R8 ;  /* 0x000000ffff089224 */ /* 0x000fe200078e0a08 */
[----:B------:R-:W-:-:S03]  /*0890*/  @!P4 LOP3.LUT R8, RZ, R5, RZ, 0x33, !PT ;  /* 0x00000005ff08c212 */ /* 0x000fc600078e33ff */
[----:B------:R-:W-:Y:S02]  /*08a0*/  @!P5 LOP3.LUT R10, RZ, R13, RZ, 0x33, !PT ;  /* 0x0000000dff0ad212 */ /* 0x000fe400078e33ff */
[----:B------:R-:W-:-:S03]  /*08b0*/  @!P3 LOP3.LUT R11, RZ, R12, RZ, 0x33, !PT ;  /* 0x0000000cff0bb212 */ /* 0x000fc600078e33ff */
[----:B------:R-:W-:Y:S02]  /*08c0*/  IMAD R5, R10, R5, R8 ;  /* 0x000000050a057224 */ /* 0x000fe400078e0208 */
[----:B------:R-:W-:-:S04]  /*08d0*/  IMAD.SHL.U32 R9, R11, 0x2, RZ ;  /* 0x000000020b097824 */ /* 0x000fc800078e00ff */
[----:B------:R-:W-:-:S04]  /*08e0*/  IMAD R5, R5, R2, R9 ;  /* 0x0000000205057224 */ /* 0x000fc800078e0209 */
[----:B------:R-:W-:-:S04]  /*08f0*/  IMAD R5, R5, R3, R4 ;  /* 0x0000000305057224 */ /* 0x000fc800078e0204 */
[----:B-1----:R-:W-:Y:S02]  /*0900*/  IMAD.WIDE R6, R5, 0x4, R6 ;  /* 0x0000000405067825 */ /* 0x002fe400078e0206 */
[----:B------:R-:W1:Y:S03]  /*0910*/  LDC.64 R4, c[0x0][0x388] ;  /* 0x0000e200ff047b82 */ /* 0x000e660000000a00 */
[----:B0-----:R-:W2:Y:S01]  /*0920*/  LDG.E R8, desc[UR4][R6.64] ;  /* 0x0000000406087981 */ /* 0x001ea2000c1e1900 */
[----:B------:R-:W-:-:S03]  /*0930*/  IMAD.WIDE R2, R3, 0x4, R6 ;  /* 0x0000000403027825 */ /* 0x000fc600078e0206 */
[----:B------:R-:W2:Y:S04]  /*0940*/  LDG.E R9, desc[UR4][R6.64+0x4] ;  /* 0x0000040406097981 */ /* 0x000ea8000c1e1900 */
[----:B------:R-:W3:Y:S04]  /*0950*/  LDG.E R11, desc[UR4][R2.64] ;  /* 0x00000004020b7981 */ /* 0x000ee8000c1e1900 */
[----:B------:R-:W3:Y:S01]  /*0960*/  LDG.E R10, desc[UR4][R2.64+0x4] ;  /* 0x00000404020a7981 */ /* 0x000ee2000c1e1900 */
[----:B-1----:R-:W-:Y:S01]  /*0970*/  IMAD.WIDE R4, R0, 0x4, R4 ;  /* 0x0000000400047825 */ /* 0x002fe200078e0204 */
[----:B--2---:R-:W-:-:S04]  /*0980*/  FMNMX3 R8, R8, -INF , R9, !PT ;  /* 0xff80000008087876 */ /* 0x004fc80007800009 */
[----:B---3--:R-:W-:-:S05]  /*0990*/  FMNMX3 R11, R8, R11, R10, !PT ;  /* 0x0000000b080b7276 */ /* 0x008fca000780000a */
[----:B------:R-:W-:Y:S01]  /*09a0*/  STG.E desc[UR4][R4.64], R11 ;  /* 0x0000000b04007986 */ /* 0x000fe2000c101904 */
[----:B------:R-:W-:Y:S05]  /*09b0*/  EXIT ;  /* 0x000000000000794d */ /* 0x000fea0003800000 */
.L_x_30:
        /* <DEDUP_REMOVED lines=12> */
.L_x_44:


//--------------------- .text._Z11relu_kernelPfi  --------------------------
	.section	.text._Z11relu_kernelPfi,"ax",@progbits
	.align	128
        .global         _Z11relu_kernelPfi
        .type           _Z11relu_kernelPfi,@function
        .size           _Z11relu_kernelPfi,(.L_x_45 - _Z11relu_kernelPfi)
        .other          _Z11relu_kernelPfi,@"STO_CUDA_ENTRY STV_DEFAULT"
_Z11relu_kernelPfi:
.text._Z11relu_kernelPfi:
        /* <DEDUP_REMOVED lines=8> */
[----:B------:R-:W0:Y:S01]  /*0080*/  LDC.64 R2, c[0x0][0x380] ;  /* 0x0000e000ff027b82 */ /* 0x000e220000000a00 */
[----:B------:R-:W1:Y:S01]  /*0090*/  LDCU.64 UR4, c[0x0][0x358] ;  /* 0x00006b00ff0477ac */ /* 0x000e620008000a00 */
[----:B0-----:R-:W-:-:S05]  /*00a0*/  IMAD.WIDE R2, R5, 0x4, R2 ;  /* 0x0000000405027825 */ /* 0x001fca00078e0202 */
[----:B-1----:R-:W2:Y:S02]  /*00b0*/  LDG.E R0, desc[UR4][R2.64] ;  /* 0x0000000402007981 */ /* 0x002ea4000c1e1900 */
[----:B--2---:R-:W-:-:S05]  /*00c0*/  FMNMX R5, RZ, R0, !PT ;  /* 0x00000000ff057209 */ /* 0x004fca0007800000 */
[----:B------:R-:W-:Y:S01]  /*00d0*/  STG.E desc[UR4][R2.64], R5 ;  /* 0x0000000502007986 */ /* 0x000fe2000c101904 */
[----:B------:R-:W-:Y:S05]  /*00e0*/  EXIT ;  /* 0x000000000000794d */ /* 0x000fea0003800000 */
.L_x_31:
        /* <DEDUP_REMOVED lines=9> */
.L_x_45:


//--------------------- .text._Z13conv2d_kernelPfS_S_S_iiiiii --------------------------
	.section	.text._Z13conv2d_kernelPfS_S_S_iiiiii,"ax",@progbits
	.align	128
        .global         _Z13conv2d_kernelPfS_S_S_iiiiii
        .type           _Z13conv2d_kernelPfS_S_S_iiiiii,@function
        .size           _Z13conv2d_kernelPfS_S_S_iiiiii,(.L_x_46 - _Z13conv2d_kernelPfS_S_S_iiiiii)
        .other          _Z13conv2d_kernelPfS_S_S_iiiiii,@"STO_CUDA_ENTRY STV_DEFAULT"
_Z13conv2d_kernelPfS_S_S_iiiiii:
.text._Z13conv2d_kernelPfS_S_S_iiiiii:
[----:B------:R-:W-:Y:S01]  /*0000*/  LDC R1, c[0x0][0x37c] ;  /* 0x0000df00ff017b82 */ /* 0x000fe20000000800 */
[----:B------:R-:W0:Y:S07]  /*0010*/  S2R R7, SR_TID.X ;  /* 0x0000000000077919 */ /* 0x000e2e0000002100 */
[----:B------:R-:W1:Y:S01]  /*0020*/  LDC.64 R2, c[0x0][0x3a8] ;  /* 0x0000ea00ff027b82 */ /* 0x000e620000000a00 */
[----:B------:R-:W1:Y:S07]  /*0030*/  LDCU UR5, c[0x0][0x3a0] ;  /* 0x00007400ff0577ac */ /* 0x000e6e0008000800 */
[----:B------:R-:W0:Y:S08]  /*0040*/  S2UR UR4, SR_CTAID.X ;  /* 0x00000000000479c3 */ /* 0x000e300000002500 */
[----:B------:R-:W0:Y:S08]  /*0050*/  LDC R6, c[0x0][0x360] ;  /* 0x0000d800ff067b82 */ /* 0x000e300000000800 */
[----:B------:R-:W2:Y:S01]  /*0060*/  LDC R4, c[0x0][0x3b0] ;  /* 0x0000ec00ff047b82 */ /* 0x000ea20000000800 */
[----:B-1----:R-:W-:-:S04]  /*0070*/  IMAD R0, R2, UR5, RZ ;  /* 0x0000000502007c24 */ /* 0x002fc8000f8e02ff */
[----:B------:R-:W-:Y:S02]  /*0080*/  IMAD R5, R0, R3, RZ ;  /* 0x0000000300057224 */ /* 0x000fe400078e02ff */
[----:B0-----:R-:W-:Y:S02]  /*0090*/  IMAD R0, R6, UR4, R7 ;  /* 0x0000000406007c24 */ /* 0x001fe4000f8e0207 */
[----:B--2---:R-:W-:-:S05]  /*00a0*/  IMAD R5, R5, R4, RZ ;  /* 0x0000000405057224 */ /* 0x004fca00078e02ff */
[----:B------:R-:W-:-:S13]  /*00b0*/  ISETP.GE.AND P0, PT, R0, R5, PT ;  /* 0x000000050000720c */ /* 0x000fda0003f06270 */
[----:B------:R-:W-:Y:S05]  /*00c0*/  @P0 EXIT ;  /* 0x000000000000094d */ /* 0x000fea0003800000 */
[----:B------:R-:W-:Y:S01]  /*00d0*/  IMAD R9, R3, R4, RZ ;  /* 0x0000000403097224 */ /* 0x000fe200078e02ff */
[----:B------:R-:W-:Y:S01]  /*00e0*/  IABS R6, R2 ;  /* 0x0000000200067213 */ /* 0x000fe20000000000 */
[----:B------:R-:W0:Y:S03]  /*00f0*/  LDCU UR4, c[0x0][0x3a4] ;  /* 0x00007480ff0477ac */ /* 0x000e260008000800 */
[-C--:B------:R-:W-:Y:S01]  /*0100*/  IABS R14, R9.reuse ;  /* 0x00000009000e7213 */ /* 0x080fe20000000000 */
[----:B------:R-:W1:Y:S01]  /*0110*/  I2F.RP R12, R6 ;  /* 0x00000006000c7306 */ /* 0x000e620000209400 */
[----:B------:R-:W-:Y:S01]  /*0120*/  IABS R13, R9 ;  /* 0x00000009000d7213 */ /* 0x000fe20000000000 */
[----:B------:R-:W2:Y:S06]  /*0130*/  LDCU.64 UR10, c[0x0][0x358] ;  /* 0x00006b00ff0a77ac */ /* 0x000eac0008000a00 */
[----:B------:R-:W3:Y:S01]  /*0140*/  I2F.RP R5, R14 ;  /* 0x0000000e00057306 */ /* 0x000ee20000209400 */
[----:B0-----:R-:W-:-:S07]  /*0150*/  UISETP.GE.AND UP0, UPT, UR4, 0x1, UPT ;  /* 0x000000010400788c */ /* 0x001fce000bf06270 */
[----:B-1----:R-:W-:Y:S08]  /*0160*/  MUFU.RCP R12, R12 ;  /* 0x0000000c000c7308 */ /* 0x002ff00000001000 */
[----:B---3--:R-:W0:Y:S02]  /*0170*/  MUFU.RCP R5, R5 ;  /* 0x0000000500057308 */ /* 0x008e240000001000 */
[----:B0-----:R-:W-:Y:S01]  /*0180*/  VIADD R10, R5, 0xffffffe ;  /* 0x0ffffffe050a7836 */ /* 0x001fe20000000000 */
[----:B------:R-:W-:-:S05]  /*0190*/  IABS R5, R0 ;  /* 0x0000000000057213 */ /* 0x000fca0000000000 */
[----:B------:R0:W1:Y:S02]  /*01a0*/  F2I.FTZ.U32.TRUNC.NTZ R11, R10 ;  /* 0x0000000a000b7305 */ /* 0x000064000021f000 */
[----:B0-----:R-:W-:Y:S02]  /*01b0*/  IMAD.MOV.U32 R10, RZ, RZ, RZ ;  /* 0x000000ffff0a7224 */ /* 0x001fe400078e00ff */
[----:B-1----:R-:W-:-:S04]  /*01c0*/  IMAD.MOV R7, RZ, RZ, -R11 ;  /* 0x000000ffff077224 */ /* 0x002fc800078e0a0b */
[----:B------:R-:W-:-:S04]  /*01d0*/  IMAD R7, R7, R14, RZ ;  /* 0x0000000e07077224 */ /* 0x000fc800078e02ff */
[----:B------:R-:W-:Y:S01]  /*01e0*/  IMAD.HI.U32 R8, R11, R7, R10 ;  /* 0x000000070b087227 */ /* 0x000fe200078e000a */
[----:B------:R-:W-:-:S03]  /*01f0*/  IADD3 R10, PT, PT, R12, 0xffffffe, RZ ;  /* 0x0ffffffe0c0a7810 */ /* 0x000fc60007ffe0ff */
[----:B------:R-:W-:Y:S01]  /*0200*/  IMAD.MOV R7, RZ, RZ, -R13 ;  /* 0x000000ffff077224 */ /* 0x000fe200078e0a0d */
[----:B------:R0:W1:Y:S01]  /*0210*/  F2I.FTZ.U32.TRUNC.NTZ R11, R10 ;  /* 0x0000000a000b7305 */ /* 0x000062000021f000 */
[----:B------:R-:W-:-:S04]  /*0220*/  IMAD.HI.U32 R8, R8, R5, RZ ;  /* 0x0000000508087227 */ /* 0x000fc800078e00ff */
[----:B------:R-:W-:Y:S02]  /*0230*/  IMAD R7, R8, R7, R5 ;  /* 0x0000000708077224 */ /* 0x000fe400078e0205 */
[----:B0-----:R-:W-:-:S03]  /*0240*/  HFMA2 R10, -RZ, RZ, 0, 0 ;  /* 0x00000000ff0a7431 */ /* 0x001fc600000001ff */
[----:B------:R-:W-:-:S13]  /*0250*/  ISETP.GT.U32.AND P1, PT, R14, R7, PT ;  /* 0x000000070e00720c */ /* 0x000fda0003f24070 */
[----:B------:R-:W-:Y:S02]  /*0260*/  @!P1 IMAD.IADD R7, R7, 0x1, -R14 ;  /* 0x0000000107079824 */ /* 0x000fe400078e0a0e */
[----:B------:R-:W-:Y:S01]  /*0270*/  @!P1 VIADD R8, R8, 0x1 ;  /* 0x0000000108089836 */ /* 0x000fe20000000000 */
[----:B------:R-:W-:Y:S02]  /*0280*/  ISETP.NE.AND P1, PT, R9, RZ, PT ;  /* 0x000000ff0900720c */ /* 0x000fe40003f25270 */
[----:B------:R-:W-:Y:S02]  /*0290*/  ISETP.GE.U32.AND P0, PT, R7, R14, PT ;  /* 0x0000000e0700720c */ /* 0x000fe40003f06070 */
[----:B------:R-:W-:-:S04]  /*02a0*/  LOP3.LUT R7, R0, R9, RZ, 0x3c, !PT ;  /* 0x0000000900077212 */ /* 0x000fc800078e3cff */
[----:B------:R-:W-:Y:S01]  /*02b0*/  ISETP.GE.AND P2, PT, R7, RZ, PT ;  /* 0x000000ff0700720c */ /* 0x000fe20003f46270 */
[----:B-1----:R-:W-:-:S04]  /*02c0*/  IMAD.MOV R7, RZ, RZ, -R11 ;  /* 0x000000ffff077224 */ /* 0x002fc800078e0a0b */
[----:B------:R-:W-:Y:S02]  /*02d0*/  IMAD R7, R7, R6, RZ ;  /* 0x0000000607077224 */ /* 0x000fe400078e02ff */
[----:B------:R-:W-:Y:S02]  /*02e0*/  @P0 VIADD R8, R8, 0x1 ;  /* 0x0000000108080836 */ /* 0x000fe40000000000 */
[----:B------:R-:W-:-:S04]  /*02f0*/  IMAD.HI.U32 R10, R11, R7, R10 ;  /* 0x000000070b0a7227 */ /* 0x000fc800078e000a */
[----:B------:R-:W-:Y:S01]  /*0300*/  @!P2 IMAD.MOV R8, RZ, RZ, -R8 ;  /* 0x000000ffff08a224 */ /* 0x000fe200078e0a08 */
[----:B------:R-:W-:-:S04]  /*0310*/  @!P1 LOP3.LUT R8, RZ, R9, RZ, 0x33, !PT ;  /* 0x00000009ff089212 */ /* 0x000fc800078e33ff */
[----:B------:R-:W-:Y:S02]  /*0320*/  IABS R12, R8 ;  /* 0x00000008000c7213 */ /* 0x000fe40000000000 */
[----:B------:R-:W-:-:S03]  /*0330*/  ISETP.GE.AND P2, PT, R8, RZ, PT ;  /* 0x000000ff0800720c */ /* 0x000fc60003f46270 */
[----:B------:R-:W-:-:S04]  /*0340*/  IMAD.MOV.U32 R7, RZ, RZ, R12 ;  /* 0x000000ffff077224 */ /* 0x000fc800078e000c */
[----:B------:R-:W-:-:S04]  /*0350*/  IMAD.HI.U32 R10, R10, R7, RZ ;  /* 0x000000070a0a7227 */ /* 0x000fc800078e00ff */
[----:B------:R-:W-:-:S04]  /*0360*/  IMAD.MOV R10, RZ, RZ, -R10 ;  /* 0x000000ffff0a7224 */ /* 0x000fc800078e0a0a */
[----:B------:R-:W-:-:S05]  /*0370*/  IMAD R7, R6, R10, R7 ;  /* 0x0000000a06077224 */ /* 0x000fca00078e0207 */
[----:B------:R-:W-:-:S13]  /*0380*/  ISETP.GT.U32.AND P0, PT, R6, R7, PT ;  /* 0x000000070600720c */ /* 0x000fda0003f04070 */
[----:B------:R-:W-:Y:S01]  /*0390*/  @!P0 IMAD.IADD R7, R7, 0x1, -R6 ;  /* 0x0000000107078824 */ /* 0x000fe200078e0a06 */
[----:B------:R-:W-:-:S04]  /*03a0*/  ISETP.NE.AND P0, PT, R2, RZ, PT ;  /* 0x000000ff0200720c */ /* 0x000fc80003f05270 */
[----:B------:R-:W-:-:S13]  /*03b0*/  ISETP.GT.U32.AND P1, PT, R6, R7, PT ;  /* 0x000000070600720c */ /* 0x000fda0003f24070 */
[----:B------:R-:W-:-:S05]  /*03c0*/  @!P1 IMAD.IADD R7, R7, 0x1, -R6 ;  /* 0x0000000107079824 */ /* 0x000fca00078e0a06 */
[----:B------:R-:W-:Y:S01]  /*03d0*/  MOV R6, R7 ;  /* 0x0000000700067202 */ /* 0x000fe20000000f00 */
[----:B------:R-:W-:-:S04]  /*03e0*/  IMAD.MOV.U32 R7, RZ, RZ, RZ ;  /* 0x000000ffff077224 */ /* 0x000fc800078e00ff */
[----:B------:R-:W-:Y:S01]  /*03f0*/  @!P2 IMAD.MOV R6, RZ, RZ, -R6 ;  /* 0x000000ffff06a224 */ /* 0x000fe200078e0a06 */
[----:B------:R-:W-:Y:S01]  /*0400*/  @!P0 LOP3.LUT R6, RZ, R2, RZ, 0x33, !PT ;  /* 0x00000002ff068212 */ /* 0x000fe200078e33ff */
[----:B--2---:R-:W-:Y:S06]  /*0410*/  BRA.U !UP0, `(.L_x_32) ;  /* 0x0000001108687547 */ /* 0x004fec000b800000 */
[----:B------:R-:W0:Y:S02]  /*0420*/  LDCU UR7, c[0x0][0x3b4] ;  /* 0x00007680ff0777ac */ /* 0x000e240008000800 */
[----:B0-----:R-:W-:-:S09]  /*0430*/  UISETP.GE.AND UP0, UPT, UR7, 0x1, UPT ;  /* 0x000000010700788c */ /* 0x001fd2000bf06270 */
[----:B------:R-:W-:Y:S05]  /*0440*/  BRA.U !UP0, `(.L_x_32) ;  /* 0x00000011085c7547 */ /* 0x000fea000b800000 */
[----:B------:R-:W-:Y:S01]  /*0450*/  IABS R12, R4 ;  /* 0x00000004000c7213 */ /* 0x000fe20000000000 */
[----:B------:R-:W-:Y:S01]  /*0460*/  IMAD R7, R9, R2, RZ ;  /* 0x0000000209077224 */ /* 0x000fe200078e02ff */
[----:B------:R-:W-:Y:S01]  /*0470*/  IABS R15, R3 ;  /* 0x00000003000f7213 */ /* 0x000fe20000000000 */
[----:B------:R-:W-:Y:S01]  /*0480*/  USHF.R.U32.HI UR4, URZ, 0x1, UR7 ;  /* 0x00000001ff047899 */ /* 0x000fe20008011607 */
[----:B------:R-:W0:Y:S01]  /*0490*/  I2F.RP R8, R12 ;  /* 0x0000000c00087306 */ /* 0x000e220000209400 */
[----:B------:R-:W-:Y:S01]  /*04a0*/  ISETP.GE.AND P5, PT, R0, RZ, PT ;  /* 0x000000ff0000720c */ /* 0x000fe20003fa6270 */
[----:B------:R-:W-:Y:S01]  /*04b0*/  ULOP3.LUT UR12, UR7, 0x7, URZ, 0xc0, !UPT ;  /* 0x00000007070c7892 */ /* 0x000fe2000f8ec0ff */
[----:B------:R-:W-:Y:S01]  /*04c0*/  IMAD.MOV.U32 R2, RZ, RZ, R15 ;  /* 0x000000ffff027224 */ /* 0x000fe200078e000f */
[-C--:B------:R-:W-:Y:S01]  /*04d0*/  IABS R9, R7.reuse ;  /* 0x0000000700097213 */ /* 0x080fe20000000000 */
[----:B------:R-:W-:Y:S01]  /*04e0*/  ULOP3.LUT UR7, UR7, 0x7ffffff8, URZ, 0xc0, !UPT ;  /* 0x7ffffff807077892 */ /* 0x000fe2000f8ec0ff */
[----:B------:R-:W-:-:S02]  /*04f0*/  IABS R16, R7 ;  /* 0x0000000700107213 */ /* 0x000fc40000000000 */
[----:B0-----:R-:W0:Y:S02]  /*0500*/  MUFU.RCP R8, R8 ;  /* 0x0000000800087308 */ /* 0x001e240000001000 */
[----:B0-----:R-:W-:-:S06]  /*0510*/  VIADD R10, R8, 0xffffffe ;  /* 0x0ffffffe080a7836 */ /* 0x001fcc0000000000 */
[----:B------:R0:W1:Y:S02]  /*0520*/  F2I.FTZ.U32.TRUNC.NTZ R11, R10 ;  /* 0x0000000a000b7305 */ /* 0x000064000021f000 */
[----:B0-----:R-:W-:Y:S02]  /*0530*/  HFMA2 R10, -RZ, RZ, 0, 0 ;  /* 0x00000000ff0a7431 */ /* 0x001fe400000001ff */
[----:B-1----:R-:W-:-:S04]  /*0540*/  IMAD.MOV R13, RZ, RZ, -R11 ;  /* 0x000000ffff0d7224 */ /* 0x002fc800078e0a0b */
[----:B------:R-:W-:-:S04]  /*0550*/  IMAD R13, R13, R12, RZ ;  /* 0x0000000c0d0d7224 */ /* 0x000fc800078e02ff */
[----:B------:R-:W-:Y:S01]  /*0560*/  IMAD.HI.U32 R14, R11, R13, R10 ;  /* 0x0000000d0b0e7227 */ /* 0x000fe200078e000a */
[----:B------:R-:W-:Y:S01]  /*0570*/  LOP3.LUT R10, R0, R4, RZ, 0x3c, !PT ;  /* 0x00000004000a7212 */ /* 0x000fe200078e3cff */
[----:B------:R-:W0:Y:S03]  /*0580*/  I2F.RP R11, R2 ;  /* 0x00000002000b7306 */ /* 0x000e260000209400 */
[----:B------:R-:W-:Y:S01]  /*0590*/  ISETP.GE.AND P2, PT, R10, RZ, PT ;  /* 0x000000ff0a00720c */ /* 0x000fe20003f46270 */
[----:B------:R-:W-:-:S04]  /*05a0*/  IMAD.HI.U32 R8, R14, R5, RZ ;  /* 0x000000050e087227 */ /* 0x000fc800078e00ff */
[----:B------:R-:W-:Y:S02]  /*05b0*/  IMAD.MOV R13, RZ, RZ, -R8 ;  /* 0x000000ffff0d7224 */ /* 0x000fe400078e0a08 */
[----:B------:R-:W-:Y:S02]  /*05c0*/  IMAD.MOV.U32 R14, RZ, RZ, R9 ;  /* 0x000000ffff0e7224 */ /* 0x000fe400078e0009 */
[C---:B------:R-:W-:Y:S02]  /*05d0*/  IMAD R13, R12.reuse, R13, R5 ;  /* 0x0000000d0c0d7224 */ /* 0x040fe400078e0205 */
[----:B------:R-:W1:Y:S03]  /*05e0*/  I2F.RP R15, R14 ;  /* 0x0000000e000f7306 */ /* 0x000e660000209400 */
[----:B------:R-:W-:-:S05]  /*05f0*/  ISETP.GT.U32.AND P1, PT, R12, R13, PT ;  /* 0x0000000d0c00720c */ /* 0x000fca0003f24070 */
[----:B0-----:R-:W0:Y:S08]  /*0600*/  MUFU.RCP R11, R11 ;  /* 0x0000000b000b7308 */ /* 0x001e300000001000 */
[----:B-1----:R-:W1:Y:S01]  /*0610*/  MUFU.RCP R15, R15 ;  /* 0x0000000f000f7308 */ /* 0x002e620000001000 */
[----:B------:R-:W-:Y:S02]  /*0620*/  @!P1 IMAD.IADD R13, R13, 0x1, -R12 ;  /* 0x000000010d0d9824 */ /* 0x000fe400078e0a0c */
[----:B------:R-:W-:-:S03]  /*0630*/  @!P1 VIADD R8, R8, 0x1 ;  /* 0x0000000108089836 */ /* 0x000fc60000000000 */
[C---:B------:R-:W-:Y:S02]  /*0640*/  ISETP.GE.U32.AND P0, PT, R13.reuse, R12, PT ;  /* 0x0000000c0d00720c */ /* 0x040fe40003f06070 */
[----:B------:R-:W-:Y:S01]  /*0650*/  ISETP.GT.U32.AND P4, PT, R12, R13, PT ;  /* 0x0000000d0c00720c */ /* 0x000fe20003f84070 */
[----:B------:R-:W-:Y:S01]  /*0660*/  IMAD.IADD R12, R13, 0x1, -R12 ;  /* 0x000000010d0c7824 */ /* 0x000fe200078e0a0c */
[----:B0-----:R-:W-:-:S04]  /*0670*/  IADD3 R9, PT, PT, R11, 0xffffffe, RZ ;  /* 0x0ffffffe0b097810 */ /* 0x001fc80007ffe0ff */
[----:B------:R-:W-:Y:S02]  /*0680*/  SEL R13, R12, R13, !P4 ;  /* 0x0000000d0c0d7207 */ /* 0x000fe40006000000 */
[----:B------:R-:W0:Y:S01]  /*0690*/  F2I.FTZ.U32.TRUNC.NTZ R9, R9 ;  /* 0x0000000900097305 */ /* 0x000e22000021f000 */
[----:B-1----:R-:W-:Y:S01]  /*06a0*/  VIADD R10, R15, 0xffffffe ;  /* 0x0ffffffe0f0a7836 */ /* 0x002fe20000000000 */
[----:B------:R-:W-:Y:S01]  /*06b0*/  ISETP.NE.AND P4, PT, R3, RZ, PT ;  /* 0x000000ff0300720c */ /* 0x000fe20003f85270 */
[----:B------:R-:W-:Y:S01]  /*06c0*/  @P0 VIADD R8, R8, 0x1 ;  /* 0x0000000108080836 */ /* 0x000fe20000000000 */
[----:B------:R-:W-:Y:S01]  /*06d0*/  ISETP.NE.AND P0, PT, R4, RZ, PT ;  /* 0x000000ff0400720c */ /* 0x000fe20003f05270 */
[----:B------:R-:W-:Y:S01]  /*06e0*/  @!P5 IMAD.MOV R13, RZ, RZ, -R13 ;  /* 0x000000ffff0dd224 */ /* 0x000fe200078e0a0d */
[----:B------:R-:W-:Y:S02]  /*06f0*/  LOP3.LUT R4, RZ, R4, RZ, 0x33, !PT ;  /* 0x00000004ff047212 */ /* 0x000fe400078e33ff */
[----:B------:R1:W2:Y:S01]  /*0700*/  F2I.FTZ.U32.TRUNC.NTZ R11, R10 ;  /* 0x0000000a000b7305 */ /* 0x0002a2000021f000 */
[----:B------:R-:W-:-:S04]  /*0710*/  @!P2 IADD3 R8, PT, PT, -R8, RZ, RZ ;  /* 0x000000ff0808a210 */ /* 0x000fc80007ffe1ff */
[----:B------:R-:W-:Y:S01]  /*0720*/  SEL R15, R4, R8, !P0 ;  /* 0x00000008040f7207 */ /* 0x000fe20004000000 */
[----:B------:R-:W-:Y:S02]  /*0730*/  IMAD.MOV.U32 R8, RZ, RZ, RZ ;  /* 0x000000ffff087224 */ /* 0x000fe400078e00ff */
[----:B0-----:R-:W-:Y:S01]  /*0740*/  IMAD.MOV R17, RZ, RZ, -R9 ;  /* 0x000000ffff117224 */ /* 0x001fe200078e0a09 */
[----:B-1----:R-:W-:-:S03]  /*0750*/  IABS R10, R15 ;  /* 0x0000000f000a7213 */ /* 0x002fc60000000000 */
[----:B------:R-:W-:Y:S02]  /*0760*/  IMAD R17, R17, R2, RZ ;  /* 0x0000000211117224 */ /* 0x000fe400078e02ff */
[----:B--2---:R-:W-:Y:S02]  /*0770*/  IMAD.MOV R19, RZ, RZ, -R11 ;  /* 0x000000ffff137224 */ /* 0x004fe400078e0a0b */
[----:B------:R-:W-:-:S04]  /*0780*/  IMAD.HI.U32 R8, R9, R17, R8 ;  /* 0x0000001109087227 */ /* 0x000fc800078e0008 */
[----:B------:R-:W-:Y:S02]  /*0790*/  IMAD.MOV.U32 R17, RZ, RZ, R10 ;  /* 0x000000ffff117224 */ /* 0x000fe400078e000a */
[----:B------:R-:W-:Y:S02]  /*07a0*/  IMAD R9, R19, R14, RZ ;  /* 0x0000000e13097224 */ /* 0x000fe400078e02ff */
[----:B------:R-:W-:Y:S02]  /*07b0*/  IMAD.MOV.U32 R10, RZ, RZ, RZ ;  /* 0x000000ffff0a7224 */ /* 0x000fe400078e00ff */
[----:B------:R-:W-:-:S04]  /*07c0*/  IMAD.HI.U32 R8, R8, R17, RZ ;  /* 0x0000001108087227 */ /* 0x000fc800078e00ff */
[----:B------:R-:W-:Y:S01]  /*07d0*/  IMAD.HI.U32 R10, R11, R9, R10 ;  /* 0x000000090b0a7227 */ /* 0x000fe200078e000a */
[----:B------:R-:W-:-:S03]  /*07e0*/  IADD3 R11, PT, PT, RZ, -R16, RZ ;  /* 0x80000010ff0b7210 */ /* 0x000fc60007ffe0ff */
[----:B------:R-:W-:Y:S02]  /*07f0*/  IMAD.MOV R9, RZ, RZ, -R8 ;  /* 0x000000ffff097224 */ /* 0x000fe400078e0a08 */
[----:B------:R-:W-:Y:S01]  /*0800*/  IMAD.HI.U32 R8, R10, R5, RZ ;  /* 0x000000050a087227 */ /* 0x000fe200078e00ff */
[----:B------:R-:W-:-:S03]  /*0810*/  LOP3.LUT R10, R0, R7, RZ, 0x3c, !PT ;  /* 0x00000007000a7212 */ /* 0x000fc600078e3cff */
[----:B------:R-:W-:Y:S01]  /*0820*/  IMAD R9, R2, R9, R17 ;  /* 0x0000000902097224 */ /* 0x000fe200078e0211 */
[----:B------:R-:W-:Y:S01]  /*0830*/  ISETP.GE.AND P3, PT, R10, RZ, PT ;  /* 0x000000ff0a00720c */ /* 0x000fe20003f66270 */
[----:B------:R-:W-:-:S03]  /*0840*/  IMAD R5, R8, R11, R5 ;  /* 0x0000000b08057224 */ /* 0x000fc600078e0205 */
[----:B------:R-:W-:Y:S02]  /*0850*/  ISETP.GT.U32.AND P1, PT, R2, R9, PT ;  /* 0x000000090200720c */ /* 0x000fe40003f24070 */
[----:B------:R-:W-:-:S11]  /*0860*/  ISETP.GT.U32.AND P6, PT, R14, R5, PT ;  /* 0x000000050e00720c */ /* 0x000fd60003fc4070 */
[----:B------:R-:W-:Y:S02]  /*0870*/  @!P1 IMAD.IADD R9, R9, 0x1, -R2 ;  /* 0x0000000109099824 */ /* 0x000fe400078e0a02 */
[----:B------:R-:W-:Y:S01]  /*0880*/  @!P6 IMAD.IADD R5, R5, 0x1, -R14 ;  /* 0x000000010505e824 */ /* 0x000fe200078e0a0e */
[----:B------:R-:W-:Y:S02]  /*0890*/  @!P6 IADD3 R8, PT, PT, R8, 0x1, RZ ;  /* 0x000000010808e810 */ /* 0x000fe40007ffe0ff */
[----:B------:R-:W-:Y:S02]  /*08a0*/  ISETP.GT.U32.AND P1, PT, R2, R9, PT ;  /* 0x000000090200720c */ /* 0x000fe40003f24070 */
[----:B------:R-:W-:Y:S02]  /*08b0*/  ISETP.GE.U32.AND P2, PT, R5, R14, PT ;  /* 0x0000000e0500720c */ /* 0x000fe40003f46070 */
[----:B------:R-:W-:-:S09]  /*08c0*/  ISETP.GE.AND P6, PT, R15, RZ, PT ;  /* 0x000000ff0f00720c */ /* 0x000fd20003fc6270 */
[----:B------:R-:W-:Y:S01]  /*08d0*/  @!P1 IMAD.IADD R9, R9, 0x1, -R2 ;  /* 0x0000000109099824 */ /* 0x000fe200078e0a02 */
[----:B------:R-:W-:Y:S01]  /*08e0*/  ISETP.NE.AND P1, PT, R7, RZ, PT ;  /* 0x000000ff0700720c */ /* 0x000fe20003f25270 */
[----:B------:R-:W-:Y:S02]  /*08f0*/  @P2 VIADD R8, R8, 0x1 ;  /* 0x0000000108082836 */ /* 0x000fe40000000000 */
[----:B------:R-:W-:Y:S01]  /*0900*/  IMAD.MOV.U32 R10, RZ, RZ, R9 ;  /* 0x000000ffff0a7224 */ /* 0x000fe200078e0009 */
[----:B------:R-:W-:Y:S01]  /*0910*/  SEL R9, R4, R13, !P0 ;  /* 0x0000000d04097207 */ /* 0x000fe20004000000 */
[----:B------:R-:W-:-:S03]  /*0920*/  @!P3 IMAD.MOV R8, RZ, RZ, -R8 ;  /* 0x000000ffff08b224 */ /* 0x000fc600078e0a08 */
[----:B------:R-:W-:Y:S01]  /*0930*/  @!P6 IADD3 R10, PT, PT, -R10, RZ, RZ ;  /* 0x000000ff0a0ae210 */ /* 0x000fe20007ffe1ff */
[----:B------:R-:W-:Y:S01]  /*0940*/  VIADD R9, R9, -UR4 ;  /* 0x8000000409097c36 */ /* 0x000fe20008000000 */
[----:B------:R-:W-:-:S03]  /*0950*/  @!P4 LOP3.LUT R10, RZ, R3, RZ, 0x33, !PT ;  /* 0x00000003ff0ac212 */ /* 0x000fc600078e33ff */
[----:B------:R-:W-:Y:S01]  /*0960*/  @!P1 LOP3.LUT R8, RZ, R7, RZ, 0x33, !PT ;  /* 0x00000007ff089212 */ /* 0x000fe200078e33ff */
[----:B------:R-:W-:Y:S02]  /*0970*/  IMAD.MOV.U32 R7, RZ, RZ, RZ ;  /* 0x000000ffff077224 */ /* 0x000fe400078e00ff */
[----:B------:R-:W-:Y:S01]  /*0980*/  VIADD R10, R10, -UR4 ;  /* 0x800000040a0a7c36 */ /* 0x000fe20008000000 */
[----:B------:R-:W-:-:S06]  /*0990*/  UMOV UR4, URZ ;  /* 0x000000ff00047c82 */ /* 0x000fcc0008000000 */
.L_x_40:
[----:B------:R-:W0:Y:S01]  /*09a0*/  LDC R3, c[0x0][0x3a4] ;  /* 0x0000e900ff037b82 */ /* 0x000e220000000800 */
[----:B------:R-:W-:Y:S01]  /*09b0*/  UMOV UR5, URZ ;  /* 0x000000ff00057c82 */ /* 0x000fe20008000000 */
[-C--:B0-----:R-:W-:Y:S02]  /*09c0*/  IMAD R11, R8, R3.reuse, UR4 ;  /* 0x00000004080b7e24 */ /* 0x081fe4000f8e0203 */
[----:B------:R-:W-:Y:S01]  /*09d0*/  IMAD R12, R6, R3, UR4 ;  /* 0x00000004060c7e24 */ /* 0x000fe2000f8e0203 */
[----:B------:R-:W-:-:S06]  /*09e0*/  UIADD3 UR4, UPT, UPT, UR4, 0x1, URZ ;  /* 0x0000000104047890 */ /* 0x000fcc000fffe0ff */
[----:B------:R-:W-:-:S13]  /*09f0*/  ISETP.NE.AND P5, PT, R3, UR4, PT ;  /* 0x0000000403007c0c */ /* 0x000fda000bfa5270 */
.L_x_39:
[----:B------:R-:W0:Y:S01]  /*0a00*/  LDC R2, c[0x0][0x3b4] ;  /* 0x0000ed00ff027b82 */ /* 0x000e220000000800 */
[----:B------:R-:W1:Y:S01]  /*0a10*/  LDCU UR6, c[0x0][0x3ac] ;  /* 0x00007580ff0677ac */ /* 0x000e620008000800 */
[----:B------:R-:W-:Y:S01]  /*0a20*/  IADD3 R14, PT, PT, R10, UR5, RZ ;  /* 0x000000050a0e7c10 */ /* 0x000fe2000fffe0ff */
[----:B------:R-:W-:-:S03]  /*0a30*/  IMAD.MOV.U32 R18, RZ, RZ, RZ ;  /* 0x000000ffff127224 */ /* 0x000fc600078e00ff */
[----:B-1----:R-:W-:-:S04]  /*0a40*/  ISETP.GE.AND P0, PT, R14, UR6, PT ;  /* 0x000000060e007c0c */ /* 0x002fc8000bf06270 */
[----:B------:R-:W-:Y:S01]  /*0a50*/  ISETP.GT.AND P0, PT, R14, -0x1, !P0 ;  /* 0xffffffff0e00780c */ /* 0x000fe20004704270 */
[-C--:B0-----:R-:W-:Y:S01]  /*0a60*/  IMAD R13, R12, R2.reuse, UR5 ;  /* 0x000000050c0d7e24 */ /* 0x081fe2000f8e0202 */
[----:B------:R-:W-:Y:S01]  /*0a70*/  ISETP.GE.U32.AND P1, PT, R2, 0x8, PT ;  /* 0x000000080200780c */ /* 0x000fe20003f26070 */
[----:B------:R-:W-:Y:S01]  /*0a80*/  UIADD3 UR5, UPT, UPT, UR5, 0x1, URZ ;  /* 0x0000000105057890 */ /* 0x000fe2000fffe0ff */
[----:B------:R-:W-:Y:S02]  /*0a90*/  IMAD R14, R11, UR6, R14 ;  /* 0x000000060b0e7c24 */ /* 0x000fe4000f8e020e */
[----:B------:R-:W-:-:S03]  /*0aa0*/  IMAD R13, R13, R2, RZ ;  /* 0x000000020d0d7224 */ /* 0x000fc600078e02ff */
[----:B------:R-:W-:-:S06]  /*0ab0*/  ISETP.NE.AND P6, PT, R2, UR5, PT ;  /* 0x0000000502007c0c */ /* 0x000fcc000bfc5270 */
[----:B------:R-:W-:Y:S07]  /*0ac0*/  @!P1 BRA `(.L_x_33) ;  /* 0x0000000400289947 */ /* 0x000fee0003800000 */
[----:B------:R-:W0:Y:S01]  /*0ad0*/  LDC.64 R2, c[0x0][0x380] ;  /* 0x0000e000ff027b82 */ /* 0x000e220000000a00 */
[----:B------:R-:W-:Y:S01]  /*0ae0*/  SHF.R.S32.HI R15, RZ, 0x1f, R13 ;  /* 0x0000001fff0f7819 */ /* 0x000fe2000001140d */
[----:B------:R-:W-:Y:S01]  /*0af0*/  IMAD.MOV.U32 R20, RZ, RZ, RZ ;  /* 0x000000ffff147224 */ /* 0x000fe200078e00ff */
[----:B------:R-:W1:Y:S01]  /*0b00*/  LDCU UR6, c[0x0][0x3b0] ;  /* 0x00007600ff0677ac */ /* 0x000e620008000800 */
[----:B------:R-:W2:Y:S05]  /*0b10*/  LDCU.64 UR8, c[0x0][0x390] ;  /* 0x00007200ff0877ac */ /* 0x000eaa0008000a00 */
.L_x_34:
[----:B------:R-:W-:-:S04]  /*0b20*/  IMAD.IADD R21, R9, 0x1, R20 ;  /* 0x0000000109157824 */ /* 0x000fc800078e0214 */
[----:B-1----:R-:W-:Y:S01]  /*0b30*/  IMAD R5, R14, UR6, R21 ;  /* 0x000000060e057c24 */ /* 0x002fe2000f8e0215 */
[----:B------:R-:W-:-:S03]  /*0b40*/  ISETP.GE.AND P1, PT, R21, UR6, PT ;  /* 0x0000000615007c0c */ /* 0x000fc6000bf26270 */
[----:B0-----:R-:W-:Y:S01]  /*0b50*/  IMAD.WIDE R4, R5, 0x4, R2 ;  /* 0x0000000405047825 */ /* 0x001fe200078e0202 */
[----:B------:R-:W-:-:S04]  /*0b60*/  ISETP.GT.AND P1, PT, R21, -0x1, !P1 ;  /* 0xffffffff1500780c */ /* 0x000fc80004f24270 */
[----:B------:R-:W-:-:S13]  /*0b70*/  PLOP3.LUT P1, PT, P0, P1, PT, 0x80, 0x8 ;  /* 0x000000000008781c */ /* 0x000fda0000723070 */
[----:B------:R-:W0:Y:S01]  /*0b80*/  @P1 LDC.64 R16, c[0x0][0x390] ;  /* 0x0000e400ff101b82 */ /* 0x000e220000000a00 */
[----:B------:R-:W-:Y:S01]  /*0b90*/  @P1 IMAD.IADD R19, R13, 0x1, R20 ;  /* 0x000000010d131824 */ /* 0x000fe200078e0214 */
[----:B------:R-:W3:Y:S03]  /*0ba0*/  @P1 LDG.E R22, desc[UR10][R4.64] ;  /* 0x0000000a04161981 */ /* 0x000ee6000c1e1900 */
[----:B0-----:R-:W-:-:S06]  /*0bb0*/  @P1 IMAD.WIDE R16, R19, 0x4, R16 ;  /* 0x0000000413101825 */ /* 0x001fcc00078e0210 */
[----:B------:R0:W3:Y:S01]  /*0bc0*/  @P1 LDG.E R16, desc[UR10][R16.64] ;  /* 0x0000000a10101981 */ /* 0x0000e2000c1e1900 */
[----:B------:R-:W-:-:S04]  /*0bd0*/  IADD3 R18, PT, PT, R21, 0x1, RZ ;  /* 0x0000000115127810 */ /* 0x000fc80007ffe0ff */
[C---:B------:R-:W-:Y:S01]  /*0be0*/  ISETP.GE.AND P2, PT, R18.reuse, UR6, PT ;  /* 0x0000000612007c0c */ /* 0x040fe2000bf46270 */
[----:B------:R-:W-:Y:S01]  /*0bf0*/  VIADD R19, R21, 0x2 ;  /* 0x0000000215137836 */ /* 0x000fe20000000000 */
[----:B------:R-:W-:Y:S02]  /*0c00*/  IADD3 R23, P4, PT, R13, R20, RZ ;  /* 0x000000140d177210 */ /* 0x000fe40007f9e0ff */
[----:B------:R-:W-:Y:S01]  /*0c10*/  ISETP.GT.AND P2, PT, R18, -0x1, !P2 ;  /* 0xffffffff1200780c */ /* 0x000fe20005744270 */
[----:B0-----:R-:W-:Y:S01]  /*0c20*/  VIADD R17, R21, 0x3 ;  /* 0x0000000315117836 */ /* 0x001fe20000000000 */
[----:B------:R-:W-:Y:S02]  /*0c30*/  ISETP.GE.AND P3, PT, R19, UR6, PT ;  /* 0x0000000613007c0c */ /* 0x000fe4000bf66270 */
[----:B------:R-:W-:Y:S02]  /*0c40*/  PLOP3.LUT P2, PT, P0, P2, PT, 0x80, 0x8 ;  /* 0x000000000008781c */ /* 0x000fe40000745070 */
[----:B------:R-:W-:-:S02]  /*0c50*/  LEA.HI.X.SX32 R24, R20, R15, 0x1, P4 ;  /* 0x0000000f14187211 */ /* 0x000fc400020f0eff */
[----:B--2---:R-:W-:Y:S02]  /*0c60*/  LEA R18, P4, R23, UR8, 0x2 ;  /* 0x0000000817127c11 */ /* 0x004fe4000f8810ff */
[----:B------:R-:W-:Y:S02]  /*0c70*/  ISETP.GT.AND P3, PT, R19, -0x1, !P3 ;  /* 0xffffffff1300780c */ /* 0x000fe40005f64270 */
[----:B------:R-:W-:Y:S02]  /*0c80*/  LEA.HI.X R19, R23, UR9, R24, 0x2, P4 ;  /* 0x0000000917137c11 */ /* 0x000fe4000a0f1418 */
[C---:B------:R-:W-:Y:S02]  /*0c90*/  ISETP.GE.AND P4, PT, R17.reuse, UR6, PT ;  /* 0x0000000611007c0c */ /* 0x040fe4000bf86270 */
[----:B------:R-:W-:Y:S01]  /*0ca0*/  PLOP3.LUT P3, PT, P0, P3, PT, 0x80, 0x8 ;  /* 0x000000000008781c */ /* 0x000fe20000767070 */
[----:B------:R-:W2:Y:S01]  /*0cb0*/  @P2 LDG.E R24, desc[UR10][R4.64+0x4] ;  /* 0x0000040a04182981 */ /* 0x000ea2000c1e1900 */
[----:B------:R-:W-:-:S03]  /*0cc0*/  ISETP.GT.AND P4, PT, R17, -0x1, !P4 ;  /* 0xffffffff1100780c */ /* 0x000fc60006784270 */
[----:B------:R-:W2:Y:S01]  /*0cd0*/  @P2 LDG.E R17, desc[UR10][R18.64+0x4] ;  /* 0x0000040a12112981 */ /* 0x000ea2000c1e1900 */
[----:B------:R-:W-:-:S07]  /*0ce0*/  PLOP3.LUT P4, PT, P0, P4, PT, 0x80, 0x8 ;  /* 0x000000000008781c */ /* 0x000fce0000789070 */
[----:B------:R-:W4:Y:S04]  /*0cf0*/  @P3 LDG.E R26, desc[UR10][R4.64+0x8] ;  /* 0x0000080a041a3981 */ /* 0x000f28000c1e1900 */
[----:B------:R-:W4:Y:S01]  /*0d00*/  @P3 LDG.E R23, desc[UR10][R18.64+0x8] ;  /* 0x0000080a12173981 */ /* 0x000f22000c1e1900 */
[----:B---3--:R-:W-:-:S03]  /*0d10*/  @P1 FFMA R7, R22, R16, R7 ;  /* 0x0000001016071223 */ /* 0x008fc60000000007 */
[----:B------:R-:W3:Y:S04]  /*0d20*/  @P4 LDG.E R16, desc[UR10][R4.64+0xc] ;  /* 0x00000c0a04104981 */ /* 0x000ee8000c1e1900 */
[----:B------:R-:W3:Y:S01]  /*0d30*/  @P4 LDG.E R22, desc[UR10][R18.64+0xc] ;  /* 0x00000c0a12164981 */ /* 0x000ee2000c1e1900 */
[----:B--2---:R-:W-:Y:S01]  /*0d40*/  @P2 FFMA R7, R24, R17, R7 ;  /* 0x0000001118072223 */ /* 0x004fe20000000007 */
[C---:B------:R-:W-:Y:S02]  /*0d50*/  VIADD R17, R21.reuse, 0x4 ;  /* 0x0000000415117836 */ /* 0x040fe40000000000 */
[----:B------:R-:W-:-:S03]  /*0d60*/  VIADD R24, R21, 0x5 ;  /* 0x0000000515187836 */ /* 0x000fc60000000000 */
[----:B------:R-:W-:-:S04]  /*0d70*/  ISETP.GE.AND P2, PT, R17, UR6, PT ;  /* 0x0000000611007c0c */ /* 0x000fc8000bf46270 */
[----:B------:R-:W-:Y:S01]  /*0d80*/  ISETP.GT.AND P2, PT, R17, -0x1, !P2 ;  /* 0xffffffff1100780c */ /* 0x000fe20005744270 */
[----:B----4-:R-:W-:Y:S01]  /*0d90*/  @P3 FFMA R7, R26, R23, R7 ;  /* 0x000000171a073223 */ /* 0x010fe20000000007 */
[C---:B------:R-:W-:Y:S02]  /*0da0*/  IADD3 R23, PT, PT, R21.reuse, 0x6, RZ ;  /* 0x0000000615177810 */ /* 0x040fe40007ffe0ff */
[C---:B------:R-:W-:Y:S02]  /*0db0*/  ISETP.GE.AND P3, PT, R24.reuse, UR6, PT ;  /* 0x0000000618007c0c */ /* 0x040fe4000bf66270 */
[----:B------:R-:W-:Y:S01]  /*0dc0*/  PLOP3.LUT P2, PT, P0, P2, PT, 0x80, 0x8 ;  /* 0x000000000008781c */ /* 0x000fe20000745070 */
[----:B------:R-:W-:Y:S01]  /*0dd0*/  VIADD R21, R21, 0x7 ;  /* 0x0000000715157836 */ /* 0x000fe20000000000 */
[----:B------:R-:W-:Y:S02]  /*0de0*/  ISETP.GE.AND P1, PT, R23, UR6, PT ;  /* 0x0000000617007c0c */ /* 0x000fe4000bf26270 */
[----:B------:R-:W-:-:S02]  /*0df0*/  ISETP.GT.AND P3, PT, R24, -0x1, !P3 ;  /* 0xffffffff1800780c */ /* 0x000fc40005f64270 */
[----:B------:R-:W-:Y:S02]  /*0e00*/  ISETP.GT.AND P1, PT, R23, -0x1, !P1 ;  /* 0xffffffff1700780c */ /* 0x000fe40004f24270 */
[----:B------:R-:W-:Y:S02]  /*0e10*/  PLOP3.LUT P3, PT, P0, P3, PT, 0x80, 0x8 ;  /* 0x000000000008781c */ /* 0x000fe40000767070 */
[----:B------:R-:W-:-:S03]  /*0e20*/  PLOP3.LUT P1, PT, P0, P1, PT, 0x80, 0x8 ;  /* 0x000000000008781c */ /* 0x000fc60000723070 */
[----:B------:R-:W2:Y:S10]  /*0e30*/  @P2 LDG.E R17, desc[UR10][R18.64+0x10] ;  /* 0x0000100a12112981 */ /* 0x000eb4000c1e1900 */
[----:B------:R-:W4:Y:S04]  /*0e40*/  @P1 LDG.E R24, desc[UR10][R4.64+0x18] ;  /* 0x0000180a04181981 */ /* 0x000f28000c1e1900 */
[----:B------:R-:W4:Y:S01]  /*0e50*/  @P1 LDG.E R23, desc[UR10][R18.64+0x18] ;  /* 0x0000180a12171981 */ /* 0x000f22000c1e1900 */
[----:B---3--:R-:W-:Y:S01]  /*0e60*/  @P4 FFMA R7, R16, R22, R7 ;  /* 0x0000001610074223 */ /* 0x008fe20000000007 */
[----:B------:R-:W-:-:S02]  /*0e70*/  ISETP.GE.AND P4, PT, R21, UR6, PT ;  /* 0x0000000615007c0c */ /* 0x000fc4000bf86270 */
[----:B------:R-:W2:Y:S02]  /*0e80*/  @P2 LDG.E R16, desc[UR10][R4.64+0x10] ;  /* 0x0000100a04102981 */ /* 0x000ea4000c1e1900 */
[----:B------:R-:W-:Y:S02]  /*0e90*/  ISETP.GT.AND P4, PT, R21, -0x1, !P4 ;  /* 0xffffffff1500780c */ /* 0x000fe40006784270 */
[----:B------:R-:W3:Y:S02]  /*0ea0*/  @P3 LDG.E R22, desc[UR10][R4.64+0x14] ;  /* 0x0000140a04163981 */ /* 0x000ee4000c1e1900 */
[----:B------:R-:W-:Y:S02]  /*0eb0*/  PLOP3.LUT P4, PT, P0, P4, PT, 0x80, 0x8 ;  /* 0x000000000008781c */ /* 0x000fe40000789070 */
[----:B------:R-:W3:Y:S11]  /*0ec0*/  @P3 LDG.E R21, desc[UR10][R18.64+0x14] ;  /* 0x0000140a12153981 */ /* 0x000ef6000c1e1900 */
[----:B------:R-:W5:Y:S04]  /*0ed0*/  @P4 LDG.E R26, desc[UR10][R4.64+0x1c] ;  /* 0x00001c0a041a4981 */ /* 0x000f68000c1e1900 */
[----:B------:R-:W5:Y:S01]  /*0ee0*/  @P4 LDG.E R25, desc[UR10][R18.64+0x1c] ;  /* 0x00001c0a12194981 */ /* 0x000f62000c1e1900 */
[----:B------:R-:W-:-:S02]  /*0ef0*/  VIADD R20, R20, 0x8 ;  /* 0x0000000814147836 */ /* 0x000fc40000000000 */
[----:B--2---:R-:W-:-:S03]  /*0f00*/  @P2 FFMA R7, R16, R17, R7 ;  /* 0x0000001110072223 */ /* 0x004fc60000000007 */
[----:B------:R-:W-:Y:S01]  /*0f10*/  ISETP.NE.AND P2, PT, R20, UR7, PT ;  /* 0x0000000714007c0c */ /* 0x000fe2000bf45270 */
[----:B---3--:R-:W-:-:S04]  /*0f20*/  @P3 FFMA R7, R22, R21, R7 ;  /* 0x0000001516073223 */ /* 0x008fc80000000007 */
[----:B----4-:R-:W-:-:S04]  /*0f30*/  @P1 FFMA R7, R24, R23, R7 ;  /* 0x0000001718071223 */ /* 0x010fc80000000007 */
[----:B-----5:R-:W-:-:S04]  /*0f40*/  @P4 FFMA R7, R26, R25, R7 ;  /* 0x000000191a074223 */ /* 0x020fc80000000007 */
[----:B------:R-:W-:Y:S05]  /*0f50*/  @P2 BRA `(.L_x_34) ;  /* 0xfffffff800f02947 */ /* 0x000fea000383ffff */
[----:B------:R-:W-:-:S07]  /*0f60*/  IMAD.U32 R18, RZ, RZ, UR7 ;  /* 0x00000007ff127e24 */ /* 0x000fce000f8e00ff */
.L_x_33:
[----:B------:R-:W-:-:S09]  /*0f70*/  UISETP.NE.AND UP0, UPT, UR12, URZ, UPT ;  /* 0x000000ff0c00728c */ /* 0x000fd2000bf05270 */
[----:B------:R-:W-:Y:S05]  /*0f80*/  BRA.U !UP0, `(.L_x_35) ;  /* 0x0000000508847547 */ /* 0x000fea000b800000 */
[----:B------:R-:W0:Y:S01]  /*0f90*/  LDCU UR6, c[0x0][0x3b4] ;  /* 0x00007680ff0677ac */ /* 0x000e220008000800 */
[----:B------:R-:W-:-:S04]  /*0fa0*/  UIADD3 UR8, UPT, UPT, UR12, -0x1, URZ ;  /* 0xffffffff0c087890 */ /* 0x000fc8000fffe0ff */
[----:B------:R-:W-:Y:S02]  /*0fb0*/  UISETP.GE.U32.AND UP0, UPT, UR8, 0x3, UPT ;  /* 0x000000030800788c */ /* 0x000fe4000bf06070 */
[----:B0-----:R-:W-:-:S07]  /*0fc0*/  ULOP3.LUT UP1, UR9, UR6, 0x3, URZ, 0xc0, !UPT ;  /* 0x0000000306097892 */ /* 0x001fce000f82c0ff */
[----:B------:R-:W-:Y:S05]  /*0fd0*/  BRA.U !UP0, `(.L_x_36) ;  /* 0x0000000108a47547 */ /* 0x000fea000b800000 */
[----:B------:R-:W0:Y:S01]  /*0fe0*/  LDCU UR8, c[0x0][0x3b0] ;  /* 0x00007600ff0877ac */ /* 0x000e220008000800 */
[----:B------:R-:W-:Y:S01]  /*0ff0*/  IMAD.IADD R15, R9, 0x1, R18 ;  /* 0x00000001090f7824 */ /* 0x000fe200078e0212 */
[----:B------:R-:W1:Y:S01]  /*1000*/  LDC.64 R2, c[0x0][0x380] ;  /* 0x0000e000ff027b82 */ /* 0x000e620000000a00 */
[----:B------:R-:W-:Y:S01]  /*1010*/  IADD3 R5, P2, PT, R13, R18, RZ ;  /* 0x000000120d057210 */ /* 0x000fe20007f5e0ff */
[----:B------:R-:W2:Y:S01]  /*1020*/  LDCU.64 UR14, c[0x0][0x390] ;  /* 0x00007200ff0e77ac */ /* 0x000ea20008000a00 */
[C---:B------:R-:W-:Y:S01]  /*1030*/  VIADD R21, R15.reuse, 0x2 ;  /* 0x000000020f157836 */ /* 0x040fe20000000000 */
[C---:B------:R-:W-:Y:S01]  /*1040*/  IADD3 R19, PT, PT, R15.reuse, 0x1, RZ ;  /* 0x000000010f137810 */ /* 0x040fe20007ffe0ff */
[----:B------:R-:W-:Y:S01]  /*1050*/  VIADD R22, R15, 0x3 ;  /* 0x000000030f167836 */ /* 0x000fe20000000000 */
[----:B------:R-:W-:Y:S02]  /*1060*/  LEA.HI.X.SX32 R20, R13, RZ, 0x1, P2 ;  /* 0x000000ff0d147211 */ /* 0x000fe400010f0eff */
[----:B0-----:R-:W-:-:S02]  /*1070*/  ISETP.GE.AND P1, PT, R15, UR8, PT ;  /* 0x000000080f007c0c */ /* 0x001fc4000bf26270 */
[----:B------:R-:W-:Y:S02]  /*1080*/  ISETP.GE.AND P2, PT, R19, UR8, PT ;  /* 0x0000000813007c0c */ /* 0x000fe4000bf46270 */
[----:B------:R-:W-:Y:S01]  /*1090*/  ISETP.GT.AND P1, PT, R15, -0x1, !P1 ;  /* 0xffffffff0f00780c */ /* 0x000fe20004f24270 */
[----:B------:R-:W-:Y:S01]  /*10a0*/  IMAD R15, R14, UR8, R15 ;  /* 0x000000080e0f7c24 */ /* 0x000fe2000f8e020f */
[----:B--2---:R-:W-:Y:S02]  /*10b0*/  LEA R4, P3, R5, UR14, 0x2 ;  /* 0x0000000e05047c11 */ /* 0x004fe4000f8610ff */
[----:B------:R-:W-:Y:S01]  /*10c0*/  PLOP3.LUT P1, PT, P0, P1, PT, 0x80, 0x8 ;  /* 0x000000000008781c */ /* 0x000fe20000723070 */
[----:B-1----:R-:W-:Y:S01]  /*10d0*/  IMAD.WIDE R2, R15, 0x4, R2 ;  /* 0x000000040f027825 */ /* 0x002fe200078e0202 */
[----:B------:R-:W-:Y:S02]  /*10e0*/  LEA.HI.X R5, R5, UR15, R20, 0x2, P3 ;  /* 0x0000000f05057c11 */ /* 0x000fe400098f1414 */
[----:B------:R-:W-:-:S02]  /*10f0*/  ISETP.GE.AND P3, PT, R21, UR8, PT ;  /* 0x0000000815007c0c */ /* 0x000fc4000bf66270 */
[----:B------:R-:W-:Y:S02]  /*1100*/  ISETP.GT.AND P2, PT, R19, -0x1, !P2 ;  /* 0xffffffff1300780c */ /* 0x000fe40005744270 */
[C---:B------:R-:W-:Y:S02]  /*1110*/  ISETP.GE.AND P4, PT, R22.reuse, UR8, PT ;  /* 0x0000000816007c0c */ /* 0x040fe4000bf86270 */
[----:B------:R-:W-:Y:S02]  /*1120*/  ISETP.GT.AND P3, PT, R21, -0x1, !P3 ;  /* 0xffffffff1500780c */ /* 0x000fe40005f64270 */
[----:B------:R-:W-:Y:S01]  /*1130*/  PLOP3.LUT P2, PT, P0, P2, PT, 0x80, 0x8 ;  /* 0x000000000008781c */ /* 0x000fe20000745070 */
[----:B------:R-:W0:Y:S01]  /*1140*/  @P1 LDC.64 R16, c[0x0][0x390] ;  /* 0x0000e400ff101b82 */ /* 0x000e220000000a00 */
[----:B------:R-:W-:Y:S01]  /*1150*/  @P1 IMAD.IADD R19, R13, 0x1, R18 ;  /* 0x000000010d131824 */ /* 0x000fe200078e0212 */
[----:B------:R-:W-:Y:S01]  /*1160*/  ISETP.GT.AND P4, PT, R22, -0x1, !P4 ;  /* 0xffffffff1600780c */ /* 0x000fe20006784270 */
[----:B------:R-:W2:Y:S01]  /*1170*/  @P1 LDG.E R20, desc[UR10][R2.64] ;  /* 0x0000000a02141981 */ /* 0x000ea2000c1e1900 */
[----:B------:R-:W-:-:S02]  /*1180*/  PLOP3.LUT P3, PT, P0, P3, PT, 0x80, 0x8 ;  /* 0x000000000008781c */ /* 0x000fc40000767070 */
[----:B------:R-:W-:-:S06]  /*1190*/  PLOP3.LUT P4, PT, P0, P4, PT, 0x80, 0x8 ;  /* 0x000000000008781c */ /* 0x000fcc0000789070 */
[----:B------:R-:W3:Y:S04]  /*11a0*/  @P2 LDG.E R15, desc[UR10][R4.64+0x4] ;  /* 0x0000040a040f2981 */ /* 0x000ee8000c1e1900 */
[----:B------:R-:W3:Y:S04]  /*11b0*/  @P2 LDG.E R22, desc[UR10][R2.64+0x4] ;  /* 0x0000040a02162981 */ /* 0x000ee8000c1e1900 */
[----:B------:R-:W4:Y:S01]  /*11c0*/  @P3 LDG.E R24, desc[UR10][R2.64+0x8] ;  /* 0x0000080a02183981 */ /* 0x000f22000c1e1900 */
[----:B0-----:R-:W-:-:S03]  /*11d0*/  @P1 IMAD.WIDE R16, R19, 0x4, R16 ;  /* 0x0000000413101825 */ /* 0x001fc600078e0210 */
[----:B------:R-:W5:Y:S04]  /*11e0*/  @P4 LDG.E R21, desc[UR10][R4.64+0xc] ;  /* 0x00000c0a04154981 */ /* 0x000f68000c1e1900 */
[----:B------:R-:W4:Y:S04]  /*11f0*/  @P3 LDG.E R19, desc[UR10][R4.64+0x8] ;  /* 0x0000080a04133981 */ /* 0x000f28000c1e1900 */
[----:B------:R-:W2:Y:S04]  /*1200*/  @P1 LDG.E R16, desc[UR10][R16.64] ;  /* 0x0000000a10101981 */ /* 0x000ea8000c1e1900 */
[----:B------:R-:W5:Y:S01]  /*1210*/  @P4 LDG.E R26, desc[UR10][R2.64+0xc] ;  /* 0x00000c0a021a4981 */ /* 0x000f62000c1e1900 */
[----:B------:R-:W-:Y:S01]  /*1220*/  IADD3 R18, PT, PT, R18, 0x4, RZ ;  /* 0x0000000412127810 */ /* 0x000fe20007ffe0ff */
[----:B--2---:R-:W-:-:S04]  /*1230*/  @P1 FFMA R7, R20, R16, R7 ;  /* 0x0000001014071223 */ /* 0x004fc80000000007 */
[----:B---3--:R-:W-:-:S04]  /*1240*/  @P2 FFMA R7, R22, R15, R7 ;  /* 0x0000000f16072223 */ /* 0x008fc80000000007 */
[----:B----4-:R-:W-:-:S04]  /*1250*/  @P3 FFMA R7, R24, R19, R7 ;  /* 0x0000001318073223 */ /* 0x010fc80000000007 */
[----:B-----5:R-:W-:-:S07]  /*1260*/  @P4 FFMA R7, R26, R21, R7 ;  /* 0x000000151a074223 */ /* 0x020fce0000000007 */
.L_x_36:
[----:B------:R-:W-:Y:S05]  /*1270*/  BRA.U !UP1, `(.L_x_35) ;  /* 0x0000000109c87547 */ /* 0x000fea000b800000 */
[----:B------:R-:W-:Y:S02]  /*1280*/  UISETP.NE.AND UP0, UPT, UR9, 0x1, UPT ;  /* 0x000000010900788c */ /* 0x000fe4000bf05270 */
[----:B------:R-:W-:-:S04]  /*1290*/  ULOP3.LUT UR6, UR6, 0x1, URZ, 0xc0, !UPT ;  /* 0x0000000106067892 */ /* 0x000fc8000f8ec0ff */
[----:B------:R-:W-:-:S03]  /*12a0*/  UISETP.NE.U32.AND UP1, UPT, UR6, 0x1, UPT ;  /* 0x000000010600788c */ /* 0x000fc6000bf25070 */
[----:B------:R-:W-:Y:S08]  /*12b0*/  BRA.U !UP0, `(.L_x_37) ;  /* 0x0000000108707547 */ /* 0x000ff0000b800000 */
[----:B------:R-:W0:Y:S01]  /*12c0*/  LDCU UR6, c[0x0][0x3b0] ;  /* 0x00007600ff0677ac */ /* 0x000e220008000800 */
[----:B------:R-:W-:Y:S01]  /*12d0*/  IMAD.IADD R15, R9, 0x1, R18 ;  /* 0x00000001090f7824 */ /* 0x000fe200078e0212 */
[----:B------:R-:W1:Y:S03]  /*12e0*/  LDC.64 R4, c[0x0][0x380] ;  /* 0x0000e000ff047b82 */ /* 0x000e660000000a00 */
[C---:B------:R-:W-:Y:S01]  /*12f0*/  VIADD R2, R15.reuse, 0x1 ;  /* 0x000000010f027836 */ /* 0x040fe20000000000 */
[----:B0-----:R-:W-:-:S04]  /*1300*/  ISETP.GE.AND P2, PT, R15, UR6, PT ;  /* 0x000000060f007c0c */ /* 0x001fc8000bf46270 */
[----:B------:R-:W-:Y:S02]  /*1310*/  ISETP.GE.AND P1, PT, R2, UR6, PT ;  /* 0x0000000602007c0c */ /* 0x000fe4000bf26270 */
[----:B------:R-:W-:Y:S01]  /*1320*/  ISETP.GT.AND P2, PT, R15, -0x1, !P2 ;  /* 0xffffffff0f00780c */ /* 0x000fe20005744270 */
[----:B------:R-:W-:Y:S01]  /*1330*/  IMAD R15, R14, UR6, R15 ;  /* 0x000000060e0f7c24 */ /* 0x000fe2000f8e020f */
[----:B------:R-:W-:Y:S02]  /*1340*/  ISETP.GT.AND P1, PT, R2, -0x1, !P1 ;  /* 0xffffffff0200780c */ /* 0x000fe40004f24270 */
[----:B------:R-:W-:Y:S01]  /*1350*/  PLOP3.LUT P2, PT, P0, P2, PT, 0x80, 0x8 ;  /* 0x000000000008781c */ /* 0x000fe20000745070 */
[----:B-1----:R-:W-:Y:S01]  /*1360*/  IMAD.WIDE R4, R15, 0x4, R4 ;  /* 0x000000040f047825 */ /* 0x002fe200078e0204 */
[----:B------:R-:W-:-:S11]  /*1370*/  PLOP3.LUT P1, PT, P0, P1, PT, 0x80, 0x8 ;  /* 0x000000000008781c */ /* 0x000fd60000723070 */
[----:B------:R-:W0:Y:S01]  /*1380*/  @P2 LDC.64 R16, c[0x0][0x390] ;  /* 0x0000e400ff102b82 */ /* 0x000e220000000a00 */
[C---:B------:R-:W-:Y:S01]  /*1390*/  @P2 IMAD.IADD R19, R13.reuse, 0x1, R18 ;  /* 0x000000010d132824 */ /* 0x040fe200078e0212 */
[----:B------:R-:W-:Y:S01]  /*13a0*/  @P1 SHF.R.S32.HI R21, RZ, 0x1f, R13 ;  /* 0x0000001fff151819 */ /* 0x000fe2000001140d */
[----:B------:R-:W2:Y:S01]  /*13b0*/  @P1 LDG.E R22, desc[UR10][R4.64+0x4] ;  /* 0x0000040a04161981 */ /* 0x000ea2000c1e1900 */
[----:B------:R-:W-:-:S04]  /*13c0*/  @P1 IADD3 R23, P3, PT, R13, R18, RZ ;  /* 0x000000120d171210 */ /* 0x000fc80007f7e0ff */
[----:B------:R-:W1:Y:S01]  /*13d0*/  @P1 LDC.64 R2, c[0x0][0x390] ;  /* 0x0000e400ff021b82 */ /* 0x000e620000000a00 */
[----:B------:R-:W-:Y:S01]  /*13e0*/  @P1 LEA.HI.X.SX32 R20, R18, R21, 0x1, P3 ;  /* 0x0000001512141211 */ /* 0x000fe200018f0eff */
[----:B0-----:R-:W-:-:S06]  /*13f0*/  @P2 IMAD.WIDE R16, R19, 0x4, R16 ;  /* 0x0000000413102825 */ /* 0x001fcc00078e0210 */
[----:B------:R-:W3:Y:S01]  /*1400*/  @P2 LDG.E R16, desc[UR10][R16.64] ;  /* 0x0000000a10102981 */ /* 0x000ee2000c1e1900 */
[----:B-1----:R-:W-:-:S04]  /*1410*/  @P1 LEA R2, P3, R23, R2, 0x2 ;  /* 0x0000000217021211 */ /* 0x002fc800078610ff */
[----:B------:R-:W-:Y:S02]  /*1420*/  @P1 LEA.HI.X R3, R23, R3, R20, 0x2, P3 ;  /* 0x0000000317031211 */ /* 0x000fe400018f1414 */
[----:B------:R-:W3:Y:S04]  /*1430*/  @P2 LDG.E R20, desc[UR10][R4.64] ;  /* 0x0000000a04142981 */ /* 0x000ee8000c1e1900 */
[----:B------:R-:W2:Y:S01]  /*1440*/  @P1 LDG.E R2, desc[UR10][R2.64+0x4] ;  /* 0x0000040a02021981 */ /* 0x000ea2000c1e1900 */
[----:B------:R-:W-:Y:S01]  /*1450*/  IADD3 R18, PT, PT, R18, 0x2, RZ ;  /* 0x0000000212127810 */ /* 0x000fe20007ffe0ff */
[----:B---3--:R-:W-:-:S04]  /*1460*/  @P2 FFMA R7, R16, R20, R7 ;  /* 0x0000001410072223 */ /* 0x008fc80000000007 */
[----:B--2---:R-:W-:-:S07]  /*1470*/  @P1 FFMA R7, R22, R2, R7 ;  /* 0x0000000216071223 */ /* 0x004fce0000000007 */
.L_x_37:
[----:B------:R-:W-:Y:S05]  /*1480*/  BRA.U UP1, `(.L_x_35) ;  /* 0x0000000101447547 */ /* 0x000fea000b800000 */
[----:B------:R-:W0:Y:S01]  /*1490*/  LDCU UR6, c[0x0][0x3b0] ;  /* 0x00007600ff0677ac */ /* 0x000e220008000800 */
[----:B------:R-:W-:Y:S01]  /*14a0*/  IMAD.IADD R15, R9, 0x1, R18 ;  /* 0x00000001090f7824 */ /* 0x000fe200078e0212 */
[----:B------:R-:W-:Y:S04]  /*14b0*/  BSSY.RECONVERGENT B0, `(.L_x_35) ;  /* 0x000000e000007945 */ /* 0x000fe80003800200 */
[----:B0-----:R-:W-:-:S04]  /*14c0*/  ISETP.GE.AND P1, PT, R15, UR6, PT ;  /* 0x000000060f007c0c */ /* 0x001fc8000bf26270 */
[----:B------:R-:W-:-:S04]  /*14d0*/  ISETP.GT.AND P1, PT, R15, -0x1, !P1 ;  /* 0xffffffff0f00780c */ /* 0x000fc80004f24270 */
[----:B------:R-:W-:-:S13]  /*14e0*/  PLOP3.LUT P1, PT, P0, P1, PT, 0x80, 0x8 ;  /* 0x000000000008781c */ /* 0x000fda0000723070 */
[----:B------:R-:W-:Y:S05]  /*14f0*/  @!P1 BRA `(.L_x_38) ;  /* 0x0000000000249947 */ /* 0x000fea0003800000 */
[----:B------:R-:W0:Y:S01]  /*1500*/  LDC.64 R4, c[0x0][0x380] ;  /* 0x0000e000ff047b82 */ /* 0x000e220000000a00 */
[----:B------:R-:W-:Y:S02]  /*1510*/  IMAD R15, R14, UR6, R15 ;  /* 0x000000060e0f7c24 */ /* 0x000fe4000f8e020f */
[----:B------:R-:W-:-:S05]  /*1520*/  IMAD.IADD R13, R13, 0x1, R18 ;  /* 0x000000010d0d7824 */ /* 0x000fca00078e0212 */
[----:B------:R-:W1:Y:S01]  /*1530*/  LDC.64 R2, c[0x0][0x390] ;  /* 0x0000e400ff027b82 */ /* 0x000e620000000a00 */
[----:B0-----:R-:W-:-:S06]  /*1540*/  IMAD.WIDE R4, R15, 0x4, R4 ;  /* 0x000000040f047825 */ /* 0x001fcc00078e0204 */
[----:B------:R-:W2:Y:S01]  /*1550*/  LDG.E R4, desc[UR10][R4.64] ;  /* 0x0000000a04047981 */ /* 0x000ea2000c1e1900 */
[----:B-1----:R-:W-:-:S06]  /*1560*/  IMAD.WIDE R2, R13, 0x4, R2 ;  /* 0x000000040d027825 */ /* 0x002fcc00078e0202 */
[----:B------:R-:W2:Y:S02]  /*1570*/  LDG.E R2, desc[UR10][R2.64] ;  /* 0x0000000a02027981 */ /* 0x000ea4000c1e1900 */
[----:B--2---:R-:W-:-:S07]  /*1580*/  FFMA R7, R4, R2, R7 ;  /* 0x0000000204077223 */ /* 0x004fce0000000007 */
.L_x_38:
[----:B------:R-:W-:Y:S05]  /*1590*/  BSYNC.RECONVERGENT B0 ;  /* 0x0000000000007941 */ /* 0x000fea0003800200 */
.L_x_35:
[----:B------:R-:W-:Y:S05]  /*15a0*/  @P6 BRA `(.L_x_39) ;  /* 0xfffffff400146947 */ /* 0x000fea000383ffff */
[----:B------:R-:W-:Y:S05]  /*15b0*/  @P5 BRA `(.L_x_40) ;  /* 0xfffffff000f85947 */ /* 0x000fea000383ffff */
.L_x_32:
[----:B------:R-:W0:Y:S08]  /*15c0*/  LDC.64 R2, c[0x0][0x398] ;  /* 0x0000e600ff027b82 */ /* 0x000e300000000a00 */
[----:B------:R-:W1:Y:S01]  /*15d0*/  LDC.64 R4, c[0x0][0x388] ;  /* 0x0000e200ff047b82 */ /* 0x000e620000000a00 */
[----:B0-----:R-:W-:-:S06]  /*15e0*/  IMAD.WIDE R2, R6, 0x4, R2 ;  /* 0x0000000406027825 */ /* 0x001fcc00078e0202 */
[----:B------:R-:W2:Y:S01]  /*15f0*/  LDG.E R2, desc[UR10][R2.64] ;  /* 0x0000000a02027981 */ /* 0x000ea2000c1e1900 */
[----:B-1----:R-:W-:-:S04]  /*1600*/  IMAD.WIDE R4, R0, 0x4, R4 ;  /* 0x0000000400047825 */ /* 0x002fc800078e0204 */
[----:B--2---:R-:W-:-:S05]  /*1610*/  FADD R7, R2, R7 ;  /* 0x0000000702077221 */ /* 0x004fca0000000000 */
[----:B------:R-:W-:Y:S01]  /*1620*/  STG.E desc[UR10][R4.64], R7 ;  /* 0x0000000704007986 */ /* 0x000fe2000c10190a */
[----:B------:R-:W-:Y:S05]  /*1630*/  EXIT ;  /* 0x000000000000794d */ /* 0x000fea0003800000 */
.L_x_41:
        /* <DEDUP_REMOVED lines=12> */
.L_x_46:


//--------------------- .nv.shared.reserved.0     --------------------------
	.section	.nv.shared.reserved.0,"aw",@nobits
	.weak		__nv_reservedSMEM_offset_0_alias
	.size		__nv_reservedSMEM_offset_0_alias, 0, 64
	.other		__nv_reservedSMEM_offset_0_alias,@"STO_CUDA_RESERVED_SHARED STV_DEFAULT"
__nv_reservedSMEM_offset_0_alias:
	.zero		0
	.zero		64


//--------------------- .nv.constant0._Z25cross_entropy_loss_kernelPfPiS_ii --------------------------
	.section	.nv.constant0._Z25cross_entropy_loss_kernelPfPiS_ii,"a",@progbits
	.sectionflags	@""
	.align	4
.nv.constant0._Z25cross_entropy_loss_kernelPfPiS_ii:
	.zero		928


//--------------------- .nv.constant0._Z17max_pool2d_kernelPfS_iiii --------------------------
	.section	.nv.constant0._Z17max_pool2d_kernelPfS_iiii,"a",@progbits
	.sectionflags	@""
	.align	4
.nv.constant0._Z17max_pool2d_kernelPfS_iiii:
	.zero		928


//--------------------- .nv.constant0._Z11relu_kernelPfi --------------------------
	.section	.nv.constant0._Z11relu_kernelPfi,"a",@progbits
	.sectionflags	@""
	.align	4
.nv.constant0._Z11relu_kernelPfi:
	.zero		908


//--------------------- .nv.constant0._Z13conv2d_kernelPfS_S_S_iiiiii --------------------------
	.section	.nv.constant0._Z13conv2d_kernelPfS_S_S_iiiiii,"a",@progbits
	.sectionflags	@""
	.align	4
.nv.constant0._Z13conv2d_kernelPfS_S_S_iiiiii:
	.zero		952


//--------------------- SYMBOLS --------------------------

	.type		.nv.reservedSmem.offset0,@object
	.size		.nv.reservedSmem.offset0,0x4
